// auto-generated by cutlass_sweep.conv — config: {"arch": "sm_100", "cluster_m": 1, "cluster_n": 1, "conv_kind": "dgrad", "dtype": "tf32", "ndim": 2, "tile_k": 32, "tile_m": 64, "tile_n": 128}
#include "cutlass/cutlass.h"
#include "cute/tensor.hpp"
#include "cutlass/kernel_hardware_info.hpp"
#include "cutlass/conv/convolution.h"
#include "cutlass/conv/dispatch_policy.hpp"
#include "cutlass/conv/collective/collective_builder.hpp"
#include "cutlass/conv/kernel/conv_universal.hpp"
#include "cutlass/conv/device/conv_universal_adapter.hpp"
#include "cutlass/epilogue/collective/collective_builder.hpp"

using namespace cute;
using Elem = cutlass::tfloat32_t;
using Acc  = float;
using LayoutAB = cutlass::layout::TensorNHWC;
using LayoutC  = cutlass::layout::TensorNHWC;
constexpr auto ConvOp = cutlass::conv::Operator::kDgrad;
using TileShape    = Shape<_64, _128, Shape<_32>>;
using ClusterShape = Shape<_1, _1, _1>;

using CollectiveEpilogue = typename cutlass::epilogue::collective::CollectiveBuilder<
    cutlass::arch::Sm100, cutlass::arch::OpClassTensorOp,
    TileShape, ClusterShape,
    cutlass::epilogue::collective::EpilogueTileAuto,
    Acc, Acc,
    Elem, LayoutC, 128 / cutlass::sizeof_bits<Elem>::value,
    Elem, LayoutC, 128 / cutlass::sizeof_bits<Elem>::value,
    cutlass::epilogue::collective::EpilogueScheduleAuto
  >::CollectiveOp;

using CollectiveMainloop = typename cutlass::conv::collective::CollectiveBuilder<
    cutlass::arch::Sm100, cutlass::arch::OpClassTensorOp, ConvOp,
    Elem, LayoutAB, 128 / cutlass::sizeof_bits<Elem>::value,
    Elem, LayoutAB, 128 / cutlass::sizeof_bits<Elem>::value,
    Acc,
    TileShape, ClusterShape,
    cutlass::conv::collective::StageCountAutoCarveout<
        static_cast<int>(sizeof(typename CollectiveEpilogue::SharedStorage))>,
    cutlass::conv::collective::KernelScheduleAuto
  >::CollectiveOp;

using ProblemShape = cutlass::conv::ConvProblemShape<
    ConvOp, CollectiveMainloop::DispatchPolicy::NumSpatialDimensions>;
using ConvKernel = cutlass::conv::kernel::ConvUniversal<
    ProblemShape, CollectiveMainloop, CollectiveEpilogue>;
using Conv = cutlass::conv::device::ConvUniversalAdapter<ConvKernel>;

auto* _anchor = &cutlass::device_kernel<ConvKernel>;


// ===== COMPILED SASS (sm_100a) =====

	.target	sm_100a

	.elftype	@"ET_EXEC"


//--------------------- .note.nv.tkinfo           --------------------------
	.section	.note.nv.tkinfo,"",@"SHT_NOTE"
	.sectionflags	@"SHF_NOTE_NV_TKINFO"
	.tkinfo
        /*0018*/ 	.word	0x00000002
        /*0030*/ 	.string	""
        /*0030*/ 	.string	"ptxas"
        /*0030*/ 	.string	"Cuda compilation tools, release 13.0, V13.0.88"
        /*0030*/ 	.string	"Build cuda_13.0.r13.0/compiler.36424714_0"
        /*0030*/ 	.string	"-arch sm_100a -m 64 "



//--------------------- .note.nv.cuinfo           --------------------------
	.section	.note.nv.cuinfo,"",@"SHT_NOTE"
	.sectionflags	@"SHF_NOTE_NV_CUINFO"
        /*0018*/ 	.short	0x0002
        /*001a*/ 	.short	0x0064
        /*001c*/ 	.short	0x0082
	.zero		2


//--------------------- .nv.info                  --------------------------
	.section	.nv.info,"",@"SHT_CUDA_INFO"
	.align	4


	//----- nvinfo : EIATTR_REGCOUNT
	.align		4
        /*0000*/ 	.byte	0x04, 0x2f
        /*0002*/ 	.short	(.L_19 - .L_18)
	.align		4
.L_18:
        /*0004*/ 	.word	index@(_ZN7cutlass13device_kernelINS_4conv6kernel13ConvUniversalINS1_16ConvProblemShapeILNS1_8OperatorE1ELi2EEENS1_10collective14CollectiveConvINS1_47MainloopSm100TmaUmmaWarpSpecializedImplicitGemmILS5_1ELi8ELi2ELi1ELi2EN4cute5tupleIJNSA_1CILi1EEESD_SD_EEEEENSB_IJNSC_ILi64EEENSC_ILi128EEENSB_IJNSC_ILi32EEEEEEEEENS_10tfloat32_tESL_NSA_8TiledMMAINSA_8MMA_AtomIJNSA_17SM100_MMA_TF32_SSISL_SL_fLi64ELi128ELNSA_4UMMA5MajorE0ELSQ_1ELNSP_7ScaleInE0ELSR_0EEEEEENSA_6LayoutISE_NSB_IJNSC_ILi0EEESV_SV_EEEEENSB_IJNSA_10UnderscoreESY_SY_EEEEENS7_6detail27Sm100ImplicitGemmTileTraitsINSA_20SM90_TMA_LOAD_IM2COLENSA_14ComposedLayoutINSA_7SwizzleILi3ELi4ELi3EEENSA_18smem_ptr_flag_bitsILi32EEENSU_INSB_IJNSC_ILi8EEESI_EEENSB_IJSI_SD_EEEEEEEvEENS12_INSA_13SM90_TMA_LOADENS14_INS15_ILi2ELi5ELi2EEES18_NSU_INSB_IJSI_NSC_ILi4EEEEEENSB_IJSD_SI_EEEEEEEvEEEENS_8epilogue10collective18CollectiveEpilogueINS1O_23Sm100TmaWarpSpecializedILi4ELi2ELi16ELb1ELb0EEEJSK_NSB_IJNSU_ISG_SD_EENSU_ISI_SD_EEEEESL_NSB_IJNSB_IJlllEEESD_SV_EEESL_S1X_NS1O_6fusion15FusionCallbacksIS1S_NS1Y_17LinearCombinationISL_fSL_fLNS_15FloatRoundStyleE2EEESK_S1V_JEEENSA_5SM1004TMEM4LOAD26SM100_TMEM_LOAD_16dp128b8xES13_S1D_NSA_17SM75_U32x4_LDSM_NENSA_21SM90_TMA_STORE_IM2COLES1D_NSA_17SM90_U32x4_STSM_NENSA_39AutoVectorizingCopyWithAssumedAlignmentILi128EEEEEEvvEEEEvNT_6ParamsE)
        /*0008*/ 	.word	0x00000077


	//----- nvinfo : EIATTR_FRAME_SIZE
	.align		4
.L_19:
        /*000c*/ 	.byte	0x04, 0x11
        /*000e*/ 	.short	(.L_21 - .L_20)
	.align		4
.L_20:
        /*0010*/ 	.word	index@($__internal_2_$__cuda_sm10x_tcgen05_guardrail_trap_unallocated_columns_being_dealloced)
        /*0014*/ 	.word	0x00000008


	//----- nvinfo : EIATTR_FRAME_SIZE
	.align		4
.L_21:
        /*0018*/ 	.byte	0x04, 0x11
        /*001a*/ 	.short	(.L_23 - .L_22)
	.align		4
.L_22:
        /*001c*/ 	.word	index@($__internal_1_$__cuda_sm10x_tcgen05_guardrail_trap_phase_invalid_during_alloc)
        /*0020*/ 	.word	0x00000008


	//----- nvinfo : EIATTR_FRAME_SIZE
	.align		4
.L_23:
        /*0024*/ 	.byte	0x04, 0x11
        /*0026*/ 	.short	(.L_25 - .L_24)
	.align		4
.L_24:
        /*0028*/ 	.word	index@($__internal_0_$__cuda_sm10x_tcgen05_guardrail_trap_col_being_dealloced_not_returned_by_alloc)
        /*002c*/ 	.word	0x00000008


	//----- nvinfo : EIATTR_FRAME_SIZE
	.align		4
.L_25:
        /*0030*/ 	.byte	0x04, 0x11
        /*0032*/ 	.short	(.L_27 - .L_26)
	.align		4
.L_26:
        /*0034*/ 	.word	index@(_ZN7cutlass13device_kernelINS_4conv6kernel13ConvUniversalINS1_16ConvProblemShapeILNS1_8OperatorE1ELi2EEENS1_10collective14CollectiveConvINS1_47MainloopSm100TmaUmmaWarpSpecializedImplicitGemmILS5_1ELi8ELi2ELi1ELi2EN4cute5tupleIJNSA_1CILi1EEESD_SD_EEEEENSB_IJNSC_ILi64EEENSC_ILi128EEENSB_IJNSC_ILi32EEEEEEEEENS_10tfloat32_tESL_NSA_8TiledMMAINSA_8MMA_AtomIJNSA_17SM100_MMA_TF32_SSISL_SL_fLi64ELi128ELNSA_4UMMA5MajorE0ELSQ_1ELNSP_7ScaleInE0ELSR_0EEEEEENSA_6LayoutISE_NSB_IJNSC_ILi0EEESV_SV_EEEEENSB_IJNSA_10UnderscoreESY_SY_EEEEENS7_6detail27Sm100ImplicitGemmTileTraitsINSA_20SM90_TMA_LOAD_IM2COLENSA_14ComposedLayoutINSA_7SwizzleILi3ELi4ELi3EEENSA_18smem_ptr_flag_bitsILi32EEENSU_INSB_IJNSC_ILi8EEESI_EEENSB_IJSI_SD_EEEEEEEvEENS12_INSA_13SM90_TMA_LOADENS14_INS15_ILi2ELi5ELi2EEES18_NSU_INSB_IJSI_NSC_ILi4EEEEEENSB_IJSD_SI_EEEEEEEvEEEENS_8epilogue10collective18CollectiveEpilogueINS1O_23Sm100TmaWarpSpecializedILi4ELi2ELi16ELb1ELb0EEEJSK_NSB_IJNSU_ISG_SD_EENSU_ISI_SD_EEEEESL_NSB_IJNSB_IJlllEEESD_SV_EEESL_S1X_NS1O_6fusion15FusionCallbacksIS1S_NS1Y_17LinearCombinationISL_fSL_fLNS_15FloatRoundStyleE2EEESK_S1V_JEEENSA_5SM1004TMEM4LOAD26SM100_TMEM_LOAD_16dp128b8xES13_S1D_NSA_17SM75_U32x4_LDSM_NENSA_21SM90_TMA_STORE_IM2COLES1D_NSA_17SM90_U32x4_STSM_NENSA_39AutoVectorizingCopyWithAssumedAlignmentILi128EEEEEEvvEEEEvNT_6ParamsE)
        /*0038*/ 	.word	0x00000008


	//----- nvinfo : EIATTR_MIN_STACK_SIZE
	.align		4
.L_27:
        /*003c*/ 	.byte	0x04, 0x12
        /*003e*/ 	.short	(.L_29 - .L_28)
	.align		4
.L_28:
        /*0040*/ 	.word	index@(_ZN7cutlass13device_kernelINS_4conv6kernel13ConvUniversalINS1_16ConvProblemShapeILNS1_8OperatorE1ELi2EEENS1_10collective14CollectiveConvINS1_47MainloopSm100TmaUmmaWarpSpecializedImplicitGemmILS5_1ELi8ELi2ELi1ELi2EN4cute5tupleIJNSA_1CILi1EEESD_SD_EEEEENSB_IJNSC_ILi64EEENSC_ILi128EEENSB_IJNSC_ILi32EEEEEEEEENS_10tfloat32_tESL_NSA_8TiledMMAINSA_8MMA_AtomIJNSA_17SM100_MMA_TF32_SSISL_SL_fLi64ELi128ELNSA_4UMMA5MajorE0ELSQ_1ELNSP_7ScaleInE0ELSR_0EEEEEENSA_6LayoutISE_NSB_IJNSC_ILi0EEESV_SV_EEEEENSB_IJNSA_10UnderscoreESY_SY_EEEEENS7_6detail27Sm100ImplicitGemmTileTraitsINSA_20SM90_TMA_LOAD_IM2COLENSA_14ComposedLayoutINSA_7SwizzleILi3ELi4ELi3EEENSA_18smem_ptr_flag_bitsILi32EEENSU_INSB_IJNSC_ILi8EEESI_EEENSB_IJSI_SD_EEEEEEEvEENS12_INSA_13SM90_TMA_LOADENS14_INS15_ILi2ELi5ELi2EEES18_NSU_INSB_IJSI_NSC_ILi4EEEEEENSB_IJSD_SI_EEEEEEEvEEEENS_8epilogue10collective18CollectiveEpilogueINS1O_23Sm100TmaWarpSpecializedILi4ELi2ELi16ELb1ELb0EEEJSK_NSB_IJNSU_ISG_SD_EENSU_ISI_SD_EEEEESL_NSB_IJNSB_IJlllEEESD_SV_EEESL_S1X_NS1O_6fusion15FusionCallbacksIS1S_NS1Y_17LinearCombinationISL_fSL_fLNS_15FloatRoundStyleE2EEESK_S1V_JEEENSA_5SM1004TMEM4LOAD26SM100_TMEM_LOAD_16dp128b8xES13_S1D_NSA_17SM75_U32x4_LDSM_NENSA_21SM90_TMA_STORE_IM2COLES1D_NSA_17SM90_U32x4_STSM_NENSA_39AutoVectorizingCopyWithAssumedAlignmentILi128EEEEEEvvEEEEvNT_6ParamsE)
        /*0044*/ 	.word	0x00000008
.L_29:


//--------------------- .nv.compat                --------------------------
	.section	.nv.compat,"",@"SHT_CUDA_COMPAT_INFO"
	.align	4
        /*0000*/ 	.byte	0x02, 0x09, 0x01, 0x00, 0x02, 0x02, 0x02, 0x00, 0x02, 0x05, 0x05, 0x00, 0x03, 0x07, 0x01, 0x01
        /*0010*/ 	.byte	0x02, 0x03, 0x01, 0x00, 0x02, 0x06, 0x01, 0x00, 0x04, 0x0b, 0x08, 0x00, 0x09, 0x00, 0x00, 0x00
        /*0020*/ 	.byte	0x00, 0x00, 0x00, 0x00


//--------------------- .nv.info._ZN7cutlass13device_kernelINS_4conv6kernel13ConvUniversalINS1_16ConvProblemShapeILNS1_8OperatorE1ELi2EEENS1_10collective14CollectiveConvINS1_47MainloopSm100TmaUmmaWarpSpecializedImplicitGemmILS5_1ELi8ELi2ELi1ELi2EN4cute5tupleIJNSA_1CILi1EEESD_SD_EEEEENSB_IJNSC_ILi64EEENSC_ILi128EEENSB_IJNSC_ILi32EEEEEEEEENS_10tfloat32_tESL_NSA_8TiledMMAINSA_8MMA_AtomIJNSA_17SM100_MMA_TF32_SSISL_SL_fLi64ELi128ELNSA_4UMMA5MajorE0ELSQ_1ELNSP_7ScaleInE0ELSR_0EEEEEENSA_6LayoutISE_NSB_IJNSC_ILi0EEESV_SV_EEEEENSB_IJNSA_10UnderscoreESY_SY_EEEEENS7_6detail27Sm100ImplicitGemmTileTraitsINSA_20SM90_TMA_LOAD_IM2COLENSA_14ComposedLayoutINSA_7SwizzleILi3ELi4ELi3EEENSA_18smem_ptr_flag_bitsILi32EEENSU_INSB_IJNSC_ILi8EEESI_EEENSB_IJSI_SD_EEEEEEEvEENS12_INSA_13SM90_TMA_LOADENS14_INS15_ILi2ELi5ELi2EEES18_NSU_INSB_IJSI_NSC_ILi4EEEEEENSB_IJSD_SI_EEEEEEEvEEEENS_8epilogue10collective18CollectiveEpilogueINS1O_23Sm100TmaWarpSpecializedILi4ELi2ELi16ELb1ELb0EEEJSK_NSB_IJNSU_ISG_SD_EENSU_ISI_SD_EEEEESL_NSB_IJNSB_IJlllEEESD_SV_EEESL_S1X_NS1O_6fusion15FusionCallbacksIS1S_NS1Y_17LinearCombinationISL_fSL_fLNS_15FloatRoundStyleE2EEESK_S1V_JEEENSA_5SM1004TMEM4LOAD26SM100_TMEM_LOAD_16dp128b8xES13_S1D_NSA_17SM75_U32x4_LDSM_NENSA_21SM90_TMA_STORE_IM2COLES1D_NSA_17SM90_U32x4_STSM_NENSA_39AutoVectorizingCopyWithAssumedAlignmentILi128EEEEEEvvEEEEvNT_6ParamsE --------------------------
	.section	.nv.info._ZN7cutlass13device_kernelINS_4conv6kernel13ConvUniversalINS1_16ConvProblemShapeILNS1_8OperatorE1ELi2EEENS1_10collective14CollectiveConvINS1_47MainloopSm100TmaUmmaWarpSpecializedImplicitGemmILS5_1ELi8ELi2ELi1ELi2EN4cute5tupleIJNSA_1CILi1EEESD_SD_EEEEENSB_IJNSC_ILi64EEENSC_ILi128EEENSB_IJNSC_ILi32EEEEEEEEENS_10tfloat32_tESL_NSA_8TiledMMAINSA_8MMA_AtomIJNSA_17SM100_MMA_TF32_SSISL_SL_fLi64ELi128ELNSA_4UMMA5MajorE0ELSQ_1ELNSP_7ScaleInE0ELSR_0EEEEEENSA_6LayoutISE_NSB_IJNSC_ILi0EEESV_SV_EEEEENSB_IJNSA_10UnderscoreESY_SY_EEEEENS7_6detail27Sm100ImplicitGemmTileTraitsINSA_20SM90_TMA_LOAD_IM2COLENSA_14ComposedLayoutINSA_7SwizzleILi3ELi4ELi3EEENSA_18smem_ptr_flag_bitsILi32EEENSU_INSB_IJNSC_ILi8EEESI_EEENSB_IJSI_SD_EEEEEEEvEENS12_INSA_13SM90_TMA_LOADENS14_INS15_ILi2ELi5ELi2EEES18_NSU_INSB_IJSI_NSC_ILi4EEEEEENSB_IJSD_SI_EEEEEEEvEEEENS_8epilogue10collective18CollectiveEpilogueINS1O_23Sm100TmaWarpSpecializedILi4ELi2ELi16ELb1ELb0EEEJSK_NSB_IJNSU_ISG_SD_EENSU_ISI_SD_EEEEESL_NSB_IJNSB_IJlllEEESD_SV_EEESL_S1X_NS1O_6fusion15FusionCallbacksIS1S_NS1Y_17LinearCombinationISL_fSL_fLNS_15FloatRoundStyleE2EEESK_S1V_JEEENSA_5SM1004TMEM4LOAD26SM100_TMEM_LOAD_16dp128b8xES13_S1D_NSA_17SM75_U32x4_LDSM_NENSA_21SM90_TMA_STORE_IM2COLES1D_NSA_17SM90_U32x4_STSM_NENSA_39AutoVectorizingCopyWithAssumedAlignmentILi128EEEEEEvvEEEEvNT_6ParamsE,"",@"SHT_CUDA_INFO"
	.sectionflags	@""
	.align	4


	//----- nvinfo : EIATTR_CUDA_API_VERSION
	.align		4
        /*0000*/ 	.byte	0x04, 0x37
        /*0002*/ 	.short	(.L_31 - .L_30)
.L_30:
        /*0004*/ 	.word	0x00000082


	//----- nvinfo : EIATTR_KPARAM_INFO
	.align		4
.L_31:
        /*0008*/ 	.byte	0x04, 0x17
        /*000a*/ 	.short	(.L_33 - .L_32)
.L_32:
        /*000c*/ 	.word	0x00000000
        /*0010*/ 	.short	0x0000
        /*0012*/ 	.short	0x0000
        /*0014*/ 	.byte	0x00, 0xf0, 0x01, 0x20


	//----- nvinfo : EIATTR_AT_ENTRY_FRAGMENTS
	.align		4
.L_33:
        /*0018*/ 	.byte	0x04, 0x4f
        /*001a*/ 	.short	(.L_35 - .L_34)


	//   ....[0]....
.L_34:
        /*001c*/ 	.word	0x00000006


	//----- nvinfo : EIATTR_RESERVED_SMEM_USED
	.align		4
.L_35:
        /*0020*/ 	.byte	0x01, 0x41
	.zero		2


	//----- nvinfo : EIATTR_SPARSE_MMA_MASK
	.align		4
        /*0024*/ 	.byte	0x03, 0x50
        /*0026*/ 	.short	0x0000


	//----- nvinfo : EIATTR_TCGEN05_1CTA_USED
	.align		4
        /*0028*/ 	.byte	0x01, 0x51
	.zero		2


	//----- nvinfo : EIATTR_MAXREG_COUNT
	.align		4
        /*002c*/ 	.byte	0x03, 0x1b
        /*002e*/ 	.short	0x00ff


	//----- nvinfo : EIATTR_NUM_BARRIERS
	.align		4
        /*0030*/ 	.byte	0x02, 0x4c
        /*0032*/ 	.byte	0x07
	.zero		1


	//----- nvinfo : EIATTR_EXTERNS
	.align		4
        /*0034*/ 	.byte	0x04, 0x0f
        /*0036*/ 	.short	(.L_37 - .L_36)


	//   ....[0]....
	.align		4
.L_36:
        /*0038*/ 	.word	index@(__assertfail)


	//----- nvinfo : EIATTR_MERCURY_ISA_VERSION
	.align		4
.L_37:
        /*003c*/ 	.byte	0x03, 0x5f
        /*003e*/ 	.short	0x0101


	//----- nvinfo : EIATTR_INT_WARP_WIDE_INSTR_OFFSETS
	.align		4
        /*0040*/ 	.byte	0x04, 0x31
        /*0042*/ 	.short	(.L_39 - .L_38)


	//   ....[0]....
.L_38:
        /*0044*/ 	.word	0x00003e40


	//   ....[1]....
        /*0048*/ 	.word	0x00003e60


	//   ....[2]....
        /*004c*/ 	.word	0x00003e90


	//   ....[3]....
        /*0050*/ 	.word	0x00004950


	//   ....[4]....
        /*0054*/ 	.word	0x00004970


	//   ....[5]....
        /*0058*/ 	.word	0x00004a90


	//   ....[6]....
        /*005c*/ 	.word	0x00004ab0


	//   ....[7]....
        /*0060*/ 	.word	0x00004c20


	//   ....[8]....
        /*0064*/ 	.word	0x00004c40


	//   ....[9]....
        /*0068*/ 	.word	0x00004e90


	//   ....[10]....
        /*006c*/ 	.word	0x00004ea0


	//----- nvinfo : EIATTR_COOP_GROUP_MASK_REGIDS
	.align		4
.L_39:
        /*0070*/ 	.byte	0x04, 0x29
        /*0072*/ 	.short	(.L_41 - .L_40)


	//   ....[0]....
.L_40:
        /*0074*/ 	.word	0xffffffff


	//   ....[1]....
        /*0078*/ 	.word	0xffffffff


	//   ....[2]....
        /*007c*/ 	.word	0xffffffff


	//   ....[3]....
        /*0080*/ 	.word	0xffffffff


	//   ....[4]....
        /*0084*/ 	.word	0xffffffff


	//   ....[5]....
        /*0088*/ 	.word	0xffffffff


	//   ....[6]....
        /*008c*/ 	.word	0xffffffff


	//   ....[7]....
        /*0090*/ 	.word	0xffffffff


	//   ....[8]....
        /*0094*/ 	.word	0xffffffff


	//   ....[9]....
        /*0098*/ 	.word	0xffffffff


	//   ....[10]....
        /*009c*/ 	.word	0xffffffff


	//   ....[11]....
        /*00a0*/ 	.word	0xffffffff


	//----- nvinfo : EIATTR_COOP_GROUP_INSTR_OFFSETS
	.align		4
.L_41:
        /*00a4*/ 	.byte	0x04, 0x28
        /*00a6*/ 	.short	(.L_43 - .L_42)


	//   ....[0]....
.L_42:
        /*00a8*/ 	.word	0x000000a0


	//   ....[1]....
        /*00ac*/ 	.word	0x000004e0


	//   ....[2]....
        /*00b0*/ 	.word	0x000006d0


	//   ....[3]....
        /*00b4*/ 	.word	0x00000870


	//   ....[4]....
        /*00b8*/ 	.word	0x00000970


	//   ....[5]....
        /*00bc*/ 	.word	0x00000ac0


	//   ....[6]....
        /*00c0*/ 	.word	0x00002400


	//   ....[7]....
        /*00c4*/ 	.word	0x000031b0


	//   ....[8]....
        /*00c8*/ 	.word	0x000033c0


	//   ....[9]....
        /*00cc*/ 	.word	0x000033f0


	//   ....[10]....
        /*00d0*/ 	.word	0x00003d20


	//   ....[11]....
        /*00d4*/ 	.word	0x00003f60


	//----- nvinfo : EIATTR_VRC_CTA_INIT_COUNT
	.align		4
.L_43:
        /*00d8*/ 	.byte	0x02, 0x4a
        /*00da*/ 	.byte	0x80
	.zero		1


	//----- nvinfo : EIATTR_SYSCALL_OFFSETS
	.align		4
        /*00dc*/ 	.byte	0x04, 0x46
        /*00de*/ 	.short	(.L_45 - .L_44)


	//   ....[0]....
.L_44:
        /*00e0*/ 	.word	0x00005ac0


	//   ....[1]....
        /*00e4*/ 	.word	0x00005bb0


	//   ....[2]....
        /*00e8*/ 	.word	0x00006420


	//   ....[3]....
        /*00ec*/ 	.word	0x00006e10


	//   ....[4]....
        /*00f0*/ 	.word	0x00007790


	//   ....[5]....
        /*00f4*/ 	.word	0x000080e0


	//----- nvinfo : EIATTR_MBARRIER_INSTR_OFFSETS
	.align		4
.L_45:
        /*00f8*/ 	.byte	0x04, 0x39
        /*00fa*/ 	.short	(.L_47 - .L_46)


	//   ....[0]....
.L_46:
        /*00fc*/ 	.word	0x000005c0
        /*0100*/ 	.word	0x000000ff
        /*0104*/ 	.word	0x00000000
        /*0108*/ 	.short	0x0100
        /*010a*/ 	.byte	0x05
	.zero		1


	//   ....[1]....
        /*010c*/ 	.word	0x000005d0
        /*0110*/ 	.word	0x000000ff
        /*0114*/ 	.word	0x00000040
        /*0118*/ 	.short	0x0100
        /*011a*/ 	.byte	0x05
	.zero		1


	//   ....[2]....
        /*011c*/ 	.word	0x000005e0
        /*0120*/ 	.word	0x000000ff
        /*0124*/ 	.word	0x00000008
        /*0128*/ 	.short	0x0100
        /*012a*/ 	.byte	0x05
	.zero		1


	//   ....[3]....
        /*012c*/ 	.word	0x000005f0
        /*0130*/ 	.word	0x000000ff
        /*0134*/ 	.word	0x00000048
        /*0138*/ 	.short	0x0100
        /*013a*/ 	.byte	0x05
	.zero		1


	//   ....[4]....
        /*013c*/ 	.word	0x00000600
        /*0140*/ 	.word	0x000000ff
        /*0144*/ 	.word	0x00000010
        /*0148*/ 	.short	0x0100
        /*014a*/ 	.byte	0x05
	.zero		1


	//   ....[5]....
        /*014c*/ 	.word	0x00000610
        /*0150*/ 	.word	0x000000ff
        /*0154*/ 	.word	0x00000050
        /*0158*/ 	.short	0x0100
        /*015a*/ 	.byte	0x05
	.zero		1


	//   ....[6]....
        /*015c*/ 	.word	0x00000620
        /*0160*/ 	.word	0x000000ff
        /*0164*/ 	.word	0x00000018
        /*0168*/ 	.short	0x0100
        /*016a*/ 	.byte	0x05
	.zero		1


	//   ....[7]....
        /*016c*/ 	.word	0x00000630
        /*0170*/ 	.word	0x000000ff
        /*0174*/ 	.word	0x00000058
        /*0178*/ 	.short	0x0100
        /*017a*/ 	.byte	0x05
	.zero		1


	//   ....[8]....
        /*017c*/ 	.word	0x00000640
        /*0180*/ 	.word	0x000000ff
        /*0184*/ 	.word	0x00000020
        /*0188*/ 	.short	0x0100
        /*018a*/ 	.byte	0x05
	.zero		1


	//   ....[9]....
        /*018c*/ 	.word	0x00000650
        /*0190*/ 	.word	0x000000ff
        /*0194*/ 	.word	0x00000060
        /*0198*/ 	.short	0x0100
        /*019a*/ 	.byte	0x05
	.zero		1


	//   ....[10]....
        /*019c*/ 	.word	0x00000660
        /*01a0*/ 	.word	0x000000ff
        /*01a4*/ 	.word	0x00000028
        /*01a8*/ 	.short	0x0100
        /*01aa*/ 	.byte	0x05
	.zero		1


	//   ....[11]....
        /*01ac*/ 	.word	0x00000670
        /*01b0*/ 	.word	0x000000ff
        /*01b4*/ 	.word	0x00000068
        /*01b8*/ 	.short	0x0100
        /*01ba*/ 	.byte	0x05
	.zero		1


	//   ....[12]....
        /*01bc*/ 	.word	0x00000680
        /*01c0*/ 	.word	0x000000ff
        /*01c4*/ 	.word	0x00000030
        /*01c8*/ 	.short	0x0100
        /*01ca*/ 	.byte	0x05
	.zero		1


	//   ....[13]....
        /*01cc*/ 	.word	0x00000690
        /*01d0*/ 	.word	0x000000ff
        /*01d4*/ 	.word	0x00000070
        /*01d8*/ 	.short	0x0100
        /*01da*/ 	.byte	0x05
	.zero		1


	//   ....[14]....
        /*01dc*/ 	.word	0x000006a0
        /*01e0*/ 	.word	0x000000ff
        /*01e4*/ 	.word	0x00000038
        /*01e8*/ 	.short	0x0100
        /*01ea*/ 	.byte	0x05
	.zero		1


	//   ....[15]....
        /*01ec*/ 	.word	0x000006b0
        /*01f0*/ 	.word	0x000000ff
        /*01f4*/ 	.word	0x00000078
        /*01f8*/ 	.short	0x0100
        /*01fa*/ 	.byte	0x05
	.zero		1


	//   ....[16]....
        /*01fc*/ 	.word	0x000007e0
        /*0200*/ 	.word	0x000000ff
        /*0204*/ 	.word	0x00000080
        /*0208*/ 	.short	0x0100
        /*020a*/ 	.byte	0x07
	.zero		1


	//   ....[17]....
        /*020c*/ 	.word	0x000007f0
        /*0210*/ 	.word	0x000000ff
        /*0214*/ 	.word	0x000000a0
        /*0218*/ 	.short	0x0100
        /*021a*/ 	.byte	0x07
	.zero		1


	//   ....[18]....
        /*021c*/ 	.word	0x00000800
        /*0220*/ 	.word	0x000000ff
        /*0224*/ 	.word	0x00000088
        /*0228*/ 	.short	0x0100
        /*022a*/ 	.byte	0x07
	.zero		1


	//   ....[19]....
        /*022c*/ 	.word	0x00000810
        /*0230*/ 	.word	0x000000ff
        /*0234*/ 	.word	0x000000a8
        /*0238*/ 	.short	0x0100
        /*023a*/ 	.byte	0x07
	.zero		1


	//   ....[20]....
        /*023c*/ 	.word	0x00000820
        /*0240*/ 	.word	0x000000ff
        /*0244*/ 	.word	0x00000090
        /*0248*/ 	.short	0x0100
        /*024a*/ 	.byte	0x07
	.zero		1


	//   ....[21]....
        /*024c*/ 	.word	0x00000830
        /*0250*/ 	.word	0x000000ff
        /*0254*/ 	.word	0x000000b0
        /*0258*/ 	.short	0x0100
        /*025a*/ 	.byte	0x07
	.zero		1


	//   ....[22]....
        /*025c*/ 	.word	0x00000840
        /*0260*/ 	.word	0x000000ff
        /*0264*/ 	.word	0x00000098
        /*0268*/ 	.short	0x0100
        /*026a*/ 	.byte	0x07
	.zero		1


	//   ....[23]....
        /*026c*/ 	.word	0x00000850
        /*0270*/ 	.word	0x000000ff
        /*0274*/ 	.word	0x000000b8
        /*0278*/ 	.short	0x0100
        /*027a*/ 	.byte	0x07
	.zero		1


	//   ....[24]....
        /*027c*/ 	.word	0x00000940
        /*0280*/ 	.word	0x000000ff
        /*0284*/ 	.word	0x000000c0
        /*0288*/ 	.short	0x0100
        /*028a*/ 	.byte	0x05
	.zero		1


	//   ....[25]....
        /*028c*/ 	.word	0x00000950
        /*0290*/ 	.word	0x000000ff
        /*0294*/ 	.word	0x000000c8
        /*0298*/ 	.short	0x0100
        /*029a*/ 	.byte	0x05
	.zero		1


	//   ....[26]....
        /*029c*/ 	.word	0x00000a90
        /*02a0*/ 	.word	0x000000ff
        /*02a4*/ 	.word	0x000000d0
        /*02a8*/ 	.short	0x0100
        /*02aa*/ 	.byte	0x05
	.zero		1


	//   ....[27]....
        /*02ac*/ 	.word	0x00000aa0
        /*02b0*/ 	.word	0x000000ff
        /*02b4*/ 	.word	0x000000d8
        /*02b8*/ 	.short	0x0100
        /*02ba*/ 	.byte	0x05
	.zero		1


	//   ....[28]....
        /*02bc*/ 	.word	0x00000bd0
        /*02c0*/ 	.word	0x000000ff
        /*02c4*/ 	.word	0x000000e0
        /*02c8*/ 	.short	0x0100
        /*02ca*/ 	.byte	0x07
	.zero		1


	//   ....[29]....
        /*02cc*/ 	.word	0x00000be0
        /*02d0*/ 	.word	0x000000ff
        /*02d4*/ 	.word	0x000000f0
        /*02d8*/ 	.short	0x0100
        /*02da*/ 	.byte	0x07
	.zero		1


	//   ....[30]....
        /*02dc*/ 	.word	0x00000bf0
        /*02e0*/ 	.word	0x000000ff
        /*02e4*/ 	.word	0x000000e8
        /*02e8*/ 	.short	0x0100
        /*02ea*/ 	.byte	0x07
	.zero		1


	//   ....[31]....
        /*02ec*/ 	.word	0x00000c00
        /*02f0*/ 	.word	0x000000ff
        /*02f4*/ 	.word	0x000000f8
        /*02f8*/ 	.short	0x0100
        /*02fa*/ 	.byte	0x07
	.zero		1


	//   ....[32]....
        /*02fc*/ 	.word	0x00001540
        /*0300*/ 	.word	0x000000ff
        /*0304*/ 	.word	0x00000040
        /*0308*/ 	.short	0x010a
        /*030a*/ 	.byte	0x04
	.zero		1


	//   ....[33]....
        /*030c*/ 	.word	0x00001830
        /*0310*/ 	.word	0x000000ff
        /*0314*/ 	.word	0x00000040
        /*0318*/ 	.short	0x010a
        /*031a*/ 	.byte	0x21
	.zero		1


	//   ....[34]....
        /*031c*/ 	.word	0x000019a0
        /*0320*/ 	.word	0x000000ff
        /*0324*/ 	.word	0x00000040
        /*0328*/ 	.short	0x010a
        /*032a*/ 	.byte	0x08
	.zero		1


	//   ....[35]....
        /*032c*/ 	.word	0x00001c80
        /*0330*/ 	.word	0x000000ff
        /*0334*/ 	.word	0x000000c8
        /*0338*/ 	.short	0x0101
        /*033a*/ 	.byte	0x16
	.zero		1


	//   ....[36]....
        /*033c*/ 	.word	0x00001cb0
        /*0340*/ 	.word	0x000000ff
        /*0344*/ 	.word	0x00000040
        /*0348*/ 	.short	0x010a
        /*034a*/ 	.byte	0x04
	.zero		1


	//   ....[37]....
        /*034c*/ 	.word	0x00001f80
        /*0350*/ 	.word	0x000000ff
        /*0354*/ 	.word	0x00000040
        /*0358*/ 	.short	0x010a
        /*035a*/ 	.byte	0x29
	.zero		1


	//   ....[38]....
        /*035c*/ 	.word	0x000020f0
        /*0360*/ 	.word	0x000000ff
        /*0364*/ 	.word	0x00000040
        /*0368*/ 	.short	0x010a
        /*036a*/ 	.byte	0x08
	.zero		1


	//   ....[39]....
        /*036c*/ 	.word	0x00002410
        /*0370*/ 	.word	0x000000ff
        /*0374*/ 	.word	0x000000d0
        /*0378*/ 	.short	0x010a
        /*037a*/ 	.byte	0x16
	.zero		1


	//   ....[40]....
        /*037c*/ 	.word	0x000024d0
        /*0380*/ 	.word	0x000000ff
        /*0384*/ 	.word	0x00000000
        /*0388*/ 	.short	0x0101
        /*038a*/ 	.byte	0x04
	.zero		1


	//   ....[41]....
        /*038c*/ 	.word	0x000029d0
        /*0390*/ 	.word	0x000000ff
        /*0394*/ 	.word	0x00000000
        /*0398*/ 	.short	0x010a
        /*039a*/ 	.byte	0x04
	.zero		1


	//   ....[42]....
        /*039c*/ 	.word	0x00002a70
        /*03a0*/ 	.word	0x000000ff
        /*03a4*/ 	.word	0x00000000
        /*03a8*/ 	.short	0x010a
        /*03aa*/ 	.byte	0x04
	.zero		1


	//   ....[43]....
        /*03ac*/ 	.word	0x00002b10
        /*03b0*/ 	.word	0x000000ff
        /*03b4*/ 	.word	0x00000000
        /*03b8*/ 	.short	0x010a
        /*03ba*/ 	.byte	0x04
	.zero		1


	//   ....[44]....
        /*03bc*/ 	.word	0x00002bb0
        /*03c0*/ 	.word	0x000000ff
        /*03c4*/ 	.word	0x00000000
        /*03c8*/ 	.short	0x010a
        /*03ca*/ 	.byte	0x04
	.zero		1


	//   ....[45]....
        /*03cc*/ 	.word	0x00002c50
        /*03d0*/ 	.word	0x000000ff
        /*03d4*/ 	.word	0x00000000
        /*03d8*/ 	.short	0x010a
        /*03da*/ 	.byte	0x04
	.zero		1


	//   ....[46]....
        /*03dc*/ 	.word	0x00002cf0
        /*03e0*/ 	.word	0x000000ff
        /*03e4*/ 	.word	0x00000000
        /*03e8*/ 	.short	0x010a
        /*03ea*/ 	.byte	0x04
	.zero		1


	//   ....[47]....
        /*03ec*/ 	.word	0x00002d90
        /*03f0*/ 	.word	0x000000ff
        /*03f4*/ 	.word	0x00000000
        /*03f8*/ 	.short	0x010a
        /*03fa*/ 	.byte	0x04
	.zero		1


	//   ....[48]....
        /*03fc*/ 	.word	0x00002e40
        /*0400*/ 	.word	0x00000000
        /*0404*/ 	.word	0x00000000
        /*0408*/ 	.short	0x010a
        /*040a*/ 	.byte	0xff
	.zero		1


	//   ....[49]....
        /*040c*/ 	.word	0x00002f70
        /*0410*/ 	.word	0x000000ff
        /*0414*/ 	.word	0x000000d8
        /*0418*/ 	.short	0x010a
        /*041a*/ 	.byte	0x2d
	.zero		1


	//   ....[50]....
        /*041c*/ 	.word	0x00003010
        /*0420*/ 	.word	0x000000ff
        /*0424*/ 	.word	0x000000d0
        /*0428*/ 	.short	0x010a
        /*042a*/ 	.byte	0x2d
	.zero		1


	//   ....[51]....
        /*042c*/ 	.word	0x000030b0
        /*0430*/ 	.word	0x000000ff
        /*0434*/ 	.word	0x00000000
        /*0438*/ 	.short	0x0101
        /*043a*/ 	.byte	0x06
	.zero		1


	//   ....[52]....
        /*043c*/ 	.word	0x000030f0
        /*0440*/ 	.word	0x000000ff
        /*0444*/ 	.word	0x000000d8
        /*0448*/ 	.short	0x0106
        /*044a*/ 	.byte	0x2d
	.zero		1


	//   ....[53]....
        /*044c*/ 	.word	0x00003130
        /*0450*/ 	.word	0x00000000
        /*0454*/ 	.word	0x000000d8
        /*0458*/ 	.short	0x010a
        /*045a*/ 	.byte	0xff
	.zero		1


	//   ....[54]....
        /*045c*/ 	.word	0x00003680
        /*0460*/ 	.word	0x000000ff
        /*0464*/ 	.word	0x000000d0
        /*0468*/ 	.short	0x010a
        /*046a*/ 	.byte	0x06
	.zero		1


	//   ....[55]....
        /*046c*/ 	.word	0x00003730
        /*0470*/ 	.word	0x000000ff
        /*0474*/ 	.word	0x00000000
        /*0478*/ 	.short	0x0101
        /*047a*/ 	.byte	0x05
	.zero		1


	//   ....[56]....
        /*047c*/ 	.word	0x00003740
        /*0480*/ 	.word	0x000000ff
        /*0484*/ 	.word	0x000000f0
        /*0488*/ 	.short	0x010a
        /*048a*/ 	.byte	0x08
	.zero		1


	//   ....[57]....
        /*048c*/ 	.word	0x000037c0
        /*0490*/ 	.word	0x000000ff
        /*0494*/ 	.word	0x00000000
        /*0498*/ 	.short	0x010a
        /*049a*/ 	.byte	0x04
	.zero		1


	//   ....[58]....
        /*049c*/ 	.word	0x00003830
        /*04a0*/ 	.word	0x000000ff
        /*04a4*/ 	.word	0x00000000
        /*04a8*/ 	.short	0x010a
        /*04aa*/ 	.byte	0x07
	.zero		1


	//   ....[59]....
        /*04ac*/ 	.word	0x00003960
        /*04b0*/ 	.word	0x000000ff
        /*04b4*/ 	.word	0x00000000
        /*04b8*/ 	.short	0x010a
        /*04ba*/ 	.byte	0x04
	.zero		1


	//   ....[60]....
        /*04bc*/ 	.word	0x00003c70
        /*04c0*/ 	.word	0x000000ff
        /*04c4*/ 	.word	0x00000000
        /*04c8*/ 	.short	0x010a
        /*04ca*/ 	.byte	0x05
	.zero		1


	//   ....[61]....
        /*04cc*/ 	.word	0x00003d00
        /*04d0*/ 	.word	0x000000ff
        /*04d4*/ 	.word	0x00000000
        /*04d8*/ 	.short	0x010a
        /*04da*/ 	.byte	0x07
	.zero		1


	//   ....[62]....
        /*04dc*/ 	.word	0x00004220
        /*04e0*/ 	.word	0x000000ff
        /*04e4*/ 	.word	0x000000d0
        /*04e8*/ 	.short	0x010a
        /*04ea*/ 	.byte	0x16
	.zero		1


	//   ....[63]....
        /*04ec*/ 	.word	0x000042c0
        /*04f0*/ 	.word	0x000000ff
        /*04f4*/ 	.word	0x00000000
        /*04f8*/ 	.short	0x0101
        /*04fa*/ 	.byte	0x0f
	.zero		1


	//   ....[64]....
        /*04fc*/ 	.word	0x000045e0
        /*0500*/ 	.word	0x000000ff
        /*0504*/ 	.word	0x000000c8
        /*0508*/ 	.short	0x010a
        /*050a*/ 	.byte	0x16
	.zero		1


	//   ....[65]....
        /*050c*/ 	.word	0x000047c0
        /*0510*/ 	.word	0x000000ff
        /*0514*/ 	.word	0x000000a0
        /*0518*/ 	.short	0x010a
        /*051a*/ 	.byte	0x16
	.zero		1


	//   ....[66]....
        /*051c*/ 	.word	0x00004a30
        /*0520*/ 	.word	0x000000ff
        /*0524*/ 	.word	0x00000080
        /*0528*/ 	.short	0x010b
        /*052a*/ 	.byte	0x16
	.zero		1


	//   ....[67]....
        /*052c*/ 	.word	0x00004a40
        /*0530*/ 	.word	0x000000ff
        /*0534*/ 	.word	0x00000000
        /*0538*/ 	.short	0x0101
        /*053a*/ 	.byte	0x1f
	.zero		1


	//   ....[68]....
        /*053c*/ 	.word	0x00004a60
        /*0540*/ 	.word	0x000000ff
        /*0544*/ 	.word	0x000000a8
        /*0548*/ 	.short	0x010a
        /*054a*/ 	.byte	0x16
	.zero		1


	//   ....[69]....
        /*054c*/ 	.word	0x00004bc0
        /*0550*/ 	.word	0x000000ff
        /*0554*/ 	.word	0x00000088
        /*0558*/ 	.short	0x010b
        /*055a*/ 	.byte	0x16
	.zero		1


	//   ....[70]....
        /*055c*/ 	.word	0x00004bd0
        /*0560*/ 	.word	0x000000ff
        /*0564*/ 	.word	0x00000000
        /*0568*/ 	.short	0x0101
        /*056a*/ 	.byte	0x1e
	.zero		1


	//   ....[71]....
        /*056c*/ 	.word	0x00004be0
        /*0570*/ 	.word	0x000000ff
        /*0574*/ 	.word	0x000000b0
        /*0578*/ 	.short	0x010a
        /*057a*/ 	.byte	0x16
	.zero		1


	//   ....[72]....
        /*057c*/ 	.word	0x00004d60
        /*0580*/ 	.word	0x000000ff
        /*0584*/ 	.word	0x00000090
        /*0588*/ 	.short	0x010b
        /*058a*/ 	.byte	0x16
	.zero		1


	//   ....[73]....
        /*058c*/ 	.word	0x00004dd0
        /*0590*/ 	.word	0x000000ff
        /*0594*/ 	.word	0x00000000
        /*0598*/ 	.short	0x0101
        /*059a*/ 	.byte	0x2d
	.zero		1


	//   ....[74]....
        /*059c*/ 	.word	0x00004e10
        /*05a0*/ 	.word	0x000000ff
        /*05a4*/ 	.word	0x000000b8
        /*05a8*/ 	.short	0x010a
        /*05aa*/ 	.byte	0x16
	.zero		1


	//   ....[75]....
        /*05ac*/ 	.word	0x00005010
        /*05b0*/ 	.word	0x000000ff
        /*05b4*/ 	.word	0x00000098
        /*05b8*/ 	.short	0x010b
        /*05ba*/ 	.byte	0x16
	.zero		1


	//   ....[76]....
        /*05bc*/ 	.word	0x00005030
        /*05c0*/ 	.word	0x000000ff
        /*05c4*/ 	.word	0x00000000
        /*05c8*/ 	.short	0x0101
        /*05ca*/ 	.byte	0x17
	.zero		1


	//   ....[77]....
        /*05cc*/ 	.word	0x00005060
        /*05d0*/ 	.word	0x000000ff
        /*05d4*/ 	.word	0x000000a0
        /*05d8*/ 	.short	0x010a
        /*05da*/ 	.byte	0x16
	.zero		1


	//   ....[78]....
        /*05dc*/ 	.word	0x00005080
        /*05e0*/ 	.word	0x000000ff
        /*05e4*/ 	.word	0x000000a8
        /*05e8*/ 	.short	0x010a
        /*05ea*/ 	.byte	0x16
	.zero		1


	//   ....[79]....
        /*05ec*/ 	.word	0x000050a0
        /*05f0*/ 	.word	0x000000ff
        /*05f4*/ 	.word	0x000000b0
        /*05f8*/ 	.short	0x010a
        /*05fa*/ 	.byte	0x16
	.zero		1


	//   ....[80]....
        /*05fc*/ 	.word	0x000050e0
        /*0600*/ 	.word	0x00000000
        /*0604*/ 	.word	0x000000b8
        /*0608*/ 	.short	0x010a
        /*060a*/ 	.byte	0xff
	.zero		1


	//   ....[81]....
        /*060c*/ 	.word	0x00005480
        /*0610*/ 	.word	0x000000ff
        /*0614*/ 	.word	0x000000d0
        /*0618*/ 	.short	0x010a
        /*061a*/ 	.byte	0x32
	.zero		1


	//   ....[82]....
        /*061c*/ 	.word	0x000055a0
        /*0620*/ 	.word	0x000000ff
        /*0624*/ 	.word	0x00000000
        /*0628*/ 	.short	0x0101
        /*062a*/ 	.byte	0x04
	.zero		1


	//   ....[83]....
        /*062c*/ 	.word	0x00006050
        /*0630*/ 	.word	0x000000ff
        /*0634*/ 	.word	0x00000080
        /*0638*/ 	.short	0x010a
        /*063a*/ 	.byte	0x32
	.zero		1


	//   ....[84]....
        /*063c*/ 	.word	0x00006100
        /*0640*/ 	.word	0x0000006b
        /*0644*/ 	.word	0x000000e0
        /*0648*/ 	.short	0x010a
        /*064a*/ 	.byte	0xff
	.zero		1


	//   ....[85]....
        /*064c*/ 	.word	0x00006220
        /*0650*/ 	.word	0x000000ff
        /*0654*/ 	.word	0x00000080
        /*0658*/ 	.short	0x010a
        /*065a*/ 	.byte	0x32
	.zero		1


	//   ....[86]....
        /*065c*/ 	.word	0x00006300
        /*0660*/ 	.word	0x0000006b
        /*0664*/ 	.word	0x000000e0
        /*0668*/ 	.short	0x010a
        /*066a*/ 	.byte	0xff
	.zero		1


	//   ....[87]....
        /*066c*/ 	.word	0x00006b40
        /*0670*/ 	.word	0x00000000
        /*0674*/ 	.word	0x00000000
        /*0678*/ 	.short	0x0101
        /*067a*/ 	.byte	0xff
	.zero		1


	//   ....[88]....
        /*067c*/ 	.word	0x00006b50
        /*0680*/ 	.word	0x00000003
        /*0684*/ 	.word	0x00000080
        /*0688*/ 	.short	0x010a
        /*068a*/ 	.byte	0xff
	.zero		1


	//   ....[89]....
        /*068c*/ 	.word	0x00006c10
        /*0690*/ 	.word	0x00000003
        /*0694*/ 	.word	0x00000080
        /*0698*/ 	.short	0x010a
        /*069a*/ 	.byte	0xff
	.zero		1


	//   ....[90]....
        /*069c*/ 	.word	0x000074c0
        /*06a0*/ 	.word	0x00000072
        /*06a4*/ 	.word	0x00000000
        /*06a8*/ 	.short	0x0101
        /*06aa*/ 	.byte	0xff
	.zero		1


	//   ....[91]....
        /*06ac*/ 	.word	0x000074e0
        /*06b0*/ 	.word	0x00000071
        /*06b4*/ 	.word	0x00000080
        /*06b8*/ 	.short	0x010a
        /*06ba*/ 	.byte	0xff
	.zero		1


	//   ....[92]....
        /*06bc*/ 	.word	0x00007590
        /*06c0*/ 	.word	0x00000071
        /*06c4*/ 	.word	0x00000080
        /*06c8*/ 	.short	0x010a
        /*06ca*/ 	.byte	0xff
	.zero		1


	//   ....[93]....
        /*06cc*/ 	.word	0x00007e20
        /*06d0*/ 	.word	0x0000002c
        /*06d4*/ 	.word	0x00000000
        /*06d8*/ 	.short	0x0101
        /*06da*/ 	.byte	0xff
	.zero		1


	//   ....[94]....
        /*06dc*/ 	.word	0x00007e40
        /*06e0*/ 	.word	0x0000002e
        /*06e4*/ 	.word	0x00000080
        /*06e8*/ 	.short	0x010a
        /*06ea*/ 	.byte	0xff
	.zero		1


	//   ....[95]....
        /*06ec*/ 	.word	0x00007ef0
        /*06f0*/ 	.word	0x0000002e
        /*06f4*/ 	.word	0x00000080
        /*06f8*/ 	.short	0x010a
        /*06fa*/ 	.byte	0xff
	.zero		1


	//   ....[96]....
        /*06fc*/ 	.word	0x00008250
        /*0700*/ 	.word	0x000000ff
        /*0704*/ 	.word	0x00000000
        /*0708*/ 	.short	0x0101
        /*070a*/ 	.byte	0x05
	.zero		1


	//   ....[97]....
        /*070c*/ 	.word	0x000087d0
        /*0710*/ 	.word	0x00000002
        /*0714*/ 	.word	0x00000000
        /*0718*/ 	.short	0x0101
        /*071a*/ 	.byte	0xff
	.zero		1


	//   ....[98]....
        /*071c*/ 	.word	0x00008a10
        /*0720*/ 	.word	0x000000ff
        /*0724*/ 	.word	0x00000000
        /*0728*/ 	.short	0x0101
        /*072a*/ 	.byte	0x04
	.zero		1


	//   ....[99]....
        /*072c*/ 	.word	0x00008a40
        /*0730*/ 	.word	0x00000002
        /*0734*/ 	.word	0x00000040
        /*0738*/ 	.short	0x010a
        /*073a*/ 	.byte	0xff
	.zero		1


	//   ....[100]....
        /*073c*/ 	.word	0x00008aa0
        /*0740*/ 	.word	0x00000002
        /*0744*/ 	.word	0x00000040
        /*0748*/ 	.short	0x010a
        /*074a*/ 	.byte	0xff
	.zero		1


	//   ....[101]....
        /*074c*/ 	.word	0x00008b00
        /*0750*/ 	.word	0x00000002
        /*0754*/ 	.word	0x000000d0
        /*0758*/ 	.short	0x010a
        /*075a*/ 	.byte	0xff
	.zero		1


	//   ....[102]....
        /*075c*/ 	.word	0x00008b60
        /*0760*/ 	.word	0x00000000
        /*0764*/ 	.word	0x00000000
        /*0768*/ 	.short	0x010a
        /*076a*/ 	.byte	0xff
	.zero		1


	//   ....[103]....
        /*076c*/ 	.word	0x00008bc0
        /*0770*/ 	.word	0x00000000
        /*0774*/ 	.word	0x00000000
        /*0778*/ 	.short	0x010a
        /*077a*/ 	.byte	0xff
	.zero		1


	//   ....[104]....
        /*077c*/ 	.word	0x00008c20
        /*0780*/ 	.word	0x00000000
        /*0784*/ 	.word	0x00000000
        /*0788*/ 	.short	0x010a
        /*078a*/ 	.byte	0xff
	.zero		1


	//   ....[105]....
        /*078c*/ 	.word	0x00008c80
        /*0790*/ 	.word	0x00000000
        /*0794*/ 	.word	0x00000000
        /*0798*/ 	.short	0x010a
        /*079a*/ 	.byte	0xff
	.zero		1


	//   ....[106]....
        /*079c*/ 	.word	0x00008ce0
        /*07a0*/ 	.word	0x00000000
        /*07a4*/ 	.word	0x00000000
        /*07a8*/ 	.short	0x010a
        /*07aa*/ 	.byte	0xff
	.zero		1


	//   ....[107]....
        /*07ac*/ 	.word	0x00008d40
        /*07b0*/ 	.word	0x00000000
        /*07b4*/ 	.word	0x00000000
        /*07b8*/ 	.short	0x010a
        /*07ba*/ 	.byte	0xff
	.zero		1


	//   ....[108]....
        /*07bc*/ 	.word	0x00008da0
        /*07c0*/ 	.word	0x00000000
        /*07c4*/ 	.word	0x00000000
        /*07c8*/ 	.short	0x010a
        /*07ca*/ 	.byte	0xff
	.zero		1


	//   ....[109]....
        /*07cc*/ 	.word	0x00008e00
        /*07d0*/ 	.word	0x00000004
        /*07d4*/ 	.word	0x000000d8
        /*07d8*/ 	.short	0x010a
        /*07da*/ 	.byte	0xff
	.zero		1


	//   ....[110]....
        /*07dc*/ 	.word	0x00008e60
        /*07e0*/ 	.word	0x00000004
        /*07e4*/ 	.word	0x000000d0
        /*07e8*/ 	.short	0x010a
        /*07ea*/ 	.byte	0xff
	.zero		1


	//   ....[111]....
        /*07ec*/ 	.word	0x00008ec0
        /*07f0*/ 	.word	0x00000000
        /*07f4*/ 	.word	0x000000d0
        /*07f8*/ 	.short	0x010a
        /*07fa*/ 	.byte	0xff
	.zero		1


	//   ....[112]....
        /*07fc*/ 	.word	0x00008f20
        /*0800*/ 	.word	0x00000000
        /*0804*/ 	.word	0x000000f0
        /*0808*/ 	.short	0x010a
        /*080a*/ 	.byte	0xff
	.zero		1


	//   ....[113]....
        /*080c*/ 	.word	0x00008f80
        /*0810*/ 	.word	0x00000000
        /*0814*/ 	.word	0x00000000
        /*0818*/ 	.short	0x010a
        /*081a*/ 	.byte	0xff
	.zero		1


	//   ....[114]....
        /*081c*/ 	.word	0x00008fe0
        /*0820*/ 	.word	0x00000000
        /*0824*/ 	.word	0x00000000
        /*0828*/ 	.short	0x010a
        /*082a*/ 	.byte	0xff
	.zero		1


	//   ....[115]....
        /*082c*/ 	.word	0x00009040
        /*0830*/ 	.word	0x00000000
        /*0834*/ 	.word	0x00000000
        /*0838*/ 	.short	0x010a
        /*083a*/ 	.byte	0xff
	.zero		1


	//   ....[116]....
        /*083c*/ 	.word	0x000090a0
        /*0840*/ 	.word	0x00000000
        /*0844*/ 	.word	0x000000d0
        /*0848*/ 	.short	0x010a
        /*084a*/ 	.byte	0xff
	.zero		1


	//   ....[117]....
        /*084c*/ 	.word	0x00009100
        /*0850*/ 	.word	0x00000000
        /*0854*/ 	.word	0x000000c8
        /*0858*/ 	.short	0x010a
        /*085a*/ 	.byte	0xff
	.zero		1


	//   ....[118]....
        /*085c*/ 	.word	0x00009160
        /*0860*/ 	.word	0x00000003
        /*0864*/ 	.word	0x000000a0
        /*0868*/ 	.short	0x010a
        /*086a*/ 	.byte	0xff
	.zero		1


	//   ....[119]....
        /*086c*/ 	.word	0x000091c0
        /*0870*/ 	.word	0x00000003
        /*0874*/ 	.word	0x000000a8
        /*0878*/ 	.short	0x010a
        /*087a*/ 	.byte	0xff
	.zero		1


	//   ....[120]....
        /*087c*/ 	.word	0x00009220
        /*0880*/ 	.word	0x00000003
        /*0884*/ 	.word	0x000000b0
        /*0888*/ 	.short	0x010a
        /*088a*/ 	.byte	0xff
	.zero		1


	//   ....[121]....
        /*088c*/ 	.word	0x00009280
        /*0890*/ 	.word	0x00000003
        /*0894*/ 	.word	0x000000b8
        /*0898*/ 	.short	0x010a
        /*089a*/ 	.byte	0xff
	.zero		1


	//   ....[122]....
        /*089c*/ 	.word	0x000092e0
        /*08a0*/ 	.word	0x00000000
        /*08a4*/ 	.word	0x000000a0
        /*08a8*/ 	.short	0x010a
        /*08aa*/ 	.byte	0xff
	.zero		1


	//   ....[123]....
        /*08ac*/ 	.word	0x00009340
        /*08b0*/ 	.word	0x00000000
        /*08b4*/ 	.word	0x000000a8
        /*08b8*/ 	.short	0x010a
        /*08ba*/ 	.byte	0xff
	.zero		1


	//   ....[124]....
        /*08bc*/ 	.word	0x000093a0
        /*08c0*/ 	.word	0x00000000
        /*08c4*/ 	.word	0x000000b0
        /*08c8*/ 	.short	0x010a
        /*08ca*/ 	.byte	0xff
	.zero		1


	//   ....[125]....
        /*08cc*/ 	.word	0x00009400
        /*08d0*/ 	.word	0x00000000
        /*08d4*/ 	.word	0x000000d0
        /*08d8*/ 	.short	0x010a
        /*08da*/ 	.byte	0xff
	.zero		1


	//   ....[126]....
        /*08dc*/ 	.word	0x00009460
        /*08e0*/ 	.word	0x00000002
        /*08e4*/ 	.word	0x00000080
        /*08e8*/ 	.short	0x010a
        /*08ea*/ 	.byte	0xff
	.zero		1


	//   ....[127]....
        /*08ec*/ 	.word	0x000094b0
        /*08f0*/ 	.word	0x0000006b
        /*08f4*/ 	.word	0x000000e0
        /*08f8*/ 	.short	0x010a
        /*08fa*/ 	.byte	0xff
	.zero		1


	//   ....[128]....
        /*08fc*/ 	.word	0x00009500
        /*0900*/ 	.word	0x00000003
        /*0904*/ 	.word	0x00000080
        /*0908*/ 	.short	0x010a
        /*090a*/ 	.byte	0xff
	.zero		1


	//   ....[129]....
        /*090c*/ 	.word	0x00009550
        /*0910*/ 	.word	0x00000071
        /*0914*/ 	.word	0x00000080
        /*0918*/ 	.short	0x010a
        /*091a*/ 	.byte	0xff
	.zero		1


	//   ....[130]....
        /*091c*/ 	.word	0x000095a0
        /*0920*/ 	.word	0x0000002e
        /*0924*/ 	.word	0x00000080
        /*0928*/ 	.short	0x010a
        /*092a*/ 	.byte	0xff
	.zero		1


	//----- nvinfo : EIATTR_NUM_MBARRIERS
	.align		4
.L_47:
        /*092c*/ 	.byte	0x03, 0x38
        /*092e*/ 	.short	0x0020


	//----- nvinfo : EIATTR_EXIT_INSTR_OFFSETS
	.align		4
        /*0930*/ 	.byte	0x04, 0x1c
        /*0932*/ 	.short	(.L_49 - .L_48)


	//   ....[0]....
.L_48:
        /*0934*/ 	.word	0x00002e70


	//   ....[1]....
        /*0938*/ 	.word	0x00003100


	//   ....[2]....
        /*093c*/ 	.word	0x00003160


	//   ....[3]....
        /*0940*/ 	.word	0x00003f70


	//   ....[4]....
        /*0944*/ 	.word	0x00005110


	//   ....[5]....
        /*0948*/ 	.word	0x00005150


	//   ....[6]....
        /*094c*/ 	.word	0x00008900


	//   ....[7]....
        /*0950*/ 	.word	0x00008980


	//   ....[8]....
        /*0954*/ 	.word	0x000089b0


	//   ....[9]....
        /*0958*/ 	.word	0x00008a20


	//----- nvinfo : EIATTR_MAX_THREADS
	.align		4
.L_49:
        /*095c*/ 	.byte	0x04, 0x05
        /*095e*/ 	.short	(.L_51 - .L_50)
.L_50:
        /*0960*/ 	.word	0x00000100
        /*0964*/ 	.word	0x00000001
        /*0968*/ 	.word	0x00000001


	//----- nvinfo : EIATTR_CRS_STACK_SIZE
	.align		4
.L_51:
        /*096c*/ 	.byte	0x04, 0x1e
        /*096e*/ 	.short	(.L_53 - .L_52)
.L_52:
        /*0970*/ 	.word	0x00000000


	//----- nvinfo : EIATTR_CBANK_PARAM_SIZE
	.align		4
.L_53:
        /*0974*/ 	.byte	0x03, 0x19
        /*0976*/ 	.short	0x0800


	//----- nvinfo : EIATTR_PARAM_CBANK
	.align		4
        /*0978*/ 	.byte	0x04, 0x0a
        /*097a*/ 	.short	(.L_55 - .L_54)
	.align		4
.L_54:
        /*097c*/ 	.word	index@(.nv.constant0._ZN7cutlass13device_kernelINS_4conv6kernel13ConvUniversalINS1_16ConvProblemShapeILNS1_8OperatorE1ELi2EEENS1_10collective14CollectiveConvINS1_47MainloopSm100TmaUmmaWarpSpecializedImplicitGemmILS5_1ELi8ELi2ELi1ELi2EN4cute5tupleIJNSA_1CILi1EEESD_SD_EEEEENSB_IJNSC_ILi64EEENSC_ILi128EEENSB_IJNSC_ILi32EEEEEEEEENS_10tfloat32_tESL_NSA_8TiledMMAINSA_8MMA_AtomIJNSA_17SM100_MMA_TF32_SSISL_SL_fLi64ELi128ELNSA_4UMMA5MajorE0ELSQ_1ELNSP_7ScaleInE0ELSR_0EEEEEENSA_6LayoutISE_NSB_IJNSC_ILi0EEESV_SV_EEEEENSB_IJNSA_10UnderscoreESY_SY_EEEEENS7_6detail27Sm100ImplicitGemmTileTraitsINSA_20SM90_TMA_LOAD_IM2COLENSA_14ComposedLayoutINSA_7SwizzleILi3ELi4ELi3EEENSA_18smem_ptr_flag_bitsILi32EEENSU_INSB_IJNSC_ILi8EEESI_EEENSB_IJSI_SD_EEEEEEEvEENS12_INSA_13SM90_TMA_LOADENS14_INS15_ILi2ELi5ELi2EEES18_NSU_INSB_IJSI_NSC_ILi4EEEEEENSB_IJSD_SI_EEEEEEEvEEEENS_8epilogue10collective18CollectiveEpilogueINS1O_23Sm100TmaWarpSpecializedILi4ELi2ELi16ELb1ELb0EEEJSK_NSB_IJNSU_ISG_SD_EENSU_ISI_SD_EEEEESL_NSB_IJNSB_IJlllEEESD_SV_EEESL_S1X_NS1O_6fusion15FusionCallbacksIS1S_NS1Y_17LinearCombinationISL_fSL_fLNS_15FloatRoundStyleE2EEESK_S1V_JEEENSA_5SM1004TMEM4LOAD26SM100_TMEM_LOAD_16dp128b8xES13_S1D_NSA_17SM75_U32x4_LDSM_NENSA_21SM90_TMA_STORE_IM2COLES1D_NSA_17SM90_U32x4_STSM_NENSA_39AutoVectorizingCopyWithAssumedAlignmentILi128EEEEEEvvEEEEvNT_6ParamsE)
        /*0980*/ 	.short	0x0380
        /*0982*/ 	.short	0x0800


	//----- nvinfo : EIATTR_SW_WAR
	.align		4
.L_55:
        /*0984*/ 	.byte	0x04, 0x36
        /*0986*/ 	.short	(.L_57 - .L_56)
.L_56:
        /*0988*/ 	.word	0x00000008
.L_57:


//--------------------- .nv.callgraph             --------------------------
	.section	.nv.callgraph,"",@"SHT_CUDA_CALLGRAPH"
	.align	4
	.sectionentsize	8
	.align		4
        /*0000*/ 	.word	0x00000000
	.align		4
        /*0004*/ 	.word	0xffffffff
	.align		4
        /*0008*/ 	.word	index@(_ZN7cutlass13device_kernelINS_4conv6kernel13ConvUniversalINS1_16ConvProblemShapeILNS1_8OperatorE1ELi2EEENS1_10collective14CollectiveConvINS1_47MainloopSm100TmaUmmaWarpSpecializedImplicitGemmILS5_1ELi8ELi2ELi1ELi2EN4cute5tupleIJNSA_1CILi1EEESD_SD_EEEEENSB_IJNSC_ILi64EEENSC_ILi128EEENSB_IJNSC_ILi32EEEEEEEEENS_10tfloat32_tESL_NSA_8TiledMMAINSA_8MMA_AtomIJNSA_17SM100_MMA_TF32_SSISL_SL_fLi64ELi128ELNSA_4UMMA5MajorE0ELSQ_1ELNSP_7ScaleInE0ELSR_0EEEEEENSA_6LayoutISE_NSB_IJNSC_ILi0EEESV_SV_EEEEENSB_IJNSA_10UnderscoreESY_SY_EEEEENS7_6detail27Sm100ImplicitGemmTileTraitsINSA_20SM90_TMA_LOAD_IM2COLENSA_14ComposedLayoutINSA_7SwizzleILi3ELi4ELi3EEENSA_18smem_ptr_flag_bitsILi32EEENSU_INSB_IJNSC_ILi8EEESI_EEENSB_IJSI_SD_EEEEEEEvEENS12_INSA_13SM90_TMA_LOADENS14_INS15_ILi2ELi5ELi2EEES18_NSU_INSB_IJSI_NSC_ILi4EEEEEENSB_IJSD_SI_EEEEEEEvEEEENS_8epilogue10collective18CollectiveEpilogueINS1O_23Sm100TmaWarpSpecializedILi4ELi2ELi16ELb1ELb0EEEJSK_NSB_IJNSU_ISG_SD_EENSU_ISI_SD_EEEEESL_NSB_IJNSB_IJlllEEESD_SV_EEESL_S1X_NS1O_6fusion15FusionCallbacksIS1S_NS1Y_17LinearCombinationISL_fSL_fLNS_15FloatRoundStyleE2EEESK_S1V_JEEENSA_5SM1004TMEM4LOAD26SM100_TMEM_LOAD_16dp128b8xES13_S1D_NSA_17SM75_U32x4_LDSM_NENSA_21SM90_TMA_STORE_IM2COLES1D_NSA_17SM90_U32x4_STSM_NENSA_39AutoVectorizingCopyWithAssumedAlignmentILi128EEEEEEvvEEEEvNT_6ParamsE)
	.align		4
        /*000c*/ 	.word	index@(__assertfail)
	.align		4
        /*0010*/ 	.word	0x00000000
	.align		4
        /*0014*/ 	.word	0xfffffffe
	.align		4
        /*0018*/ 	.word	0x00000000
	.align		4
        /*001c*/ 	.word	0xfffffffd
	.align		4
        /*0020*/ 	.word	0x00000000
	.align		4
        /*0024*/ 	.word	0xfffffffc


//--------------------- .nv.constant4             --------------------------
	.section	.nv.constant4,"a",@progbits
	.align	8
	.align		8
.nv.constant4:
        /*0000*/ 	.dword	__assertfail
	.align		8
        /*0008*/ 	.dword	__unnamed_1
	.align		8
        /*0010*/ 	.dword	__unnamed_2
	.align		8
        /*0018*/ 	.dword	_ZN39_INTERNAL_45813d47_4_k_cu_4e55b46d_31074cuda3std3__45__cpo5beginE
	.align		8
        /*0020*/ 	.dword	_ZN39_INTERNAL_45813d47_4_k_cu_4e55b46d_31074cuda3std3__45__cpo3endE
	.align		8
        /*0028*/ 	.dword	_ZN39_INTERNAL_45813d47_4_k_cu_4e55b46d_31074cuda3std3__45__cpo6cbeginE
	.align		8
        /*0030*/ 	.dword	_ZN39_INTERNAL_45813d47_4_k_cu_4e55b46d_31074cuda3std3__45__cpo4cendE
	.align		8
        /*0038*/ 	.dword	_ZN39_INTERNAL_45813d47_4_k_cu_4e55b46d_31074cuda3std3__441_GLOBAL__N__45813d47_4_k_cu_4e55b46d_31076ignoreE
	.align		8
        /*0040*/ 	.dword	_ZN39_INTERNAL_45813d47_4_k_cu_4e55b46d_31074cuda3std3__419piecewise_constructE
	.align		8
        /*0048*/ 	.dword	_ZN39_INTERNAL_45813d47_4_k_cu_4e55b46d_31074cuda3std3__48in_placeE
	.align		8
        /*0050*/ 	.dword	_ZN39_INTERNAL_45813d47_4_k_cu_4e55b46d_31074cuda3std6ranges3__45__cpo4swapE
	.align		8
        /*0058*/ 	.dword	_ZN39_INTERNAL_45813d47_4_k_cu_4e55b46d_31074cuda3std6ranges3__45__cpo9iter_moveE
	.align		8
        /*0060*/ 	.dword	_ZN39_INTERNAL_45813d47_4_k_cu_4e55b46d_31074cute7productE
	.align		8
        /*0068*/ 	.dword	_ZN39_INTERNAL_45813d47_4_k_cu_4e55b46d_31074cute1_E
	.align		8
        /*0070*/ 	.dword	$str$27
	.align		8
        /*0078*/ 	.dword	$str$28
	.align		8
        /*0080*/ 	.dword	$str$29
	.align		8
        /*0088*/ 	.dword	$str$30


//--------------------- .text._ZN7cutlass13device_kernelINS_4conv6kernel13ConvUniversalINS1_16ConvProblemShapeILNS1_8OperatorE1ELi2EEENS1_10collective14CollectiveConvINS1_47MainloopSm100TmaUmmaWarpSpecializedImplicitGemmILS5_1ELi8ELi2ELi1ELi2EN4cute5tupleIJNSA_1CILi1EEESD_SD_EEEEENSB_IJNSC_ILi64EEENSC_ILi128EEENSB_IJNSC_ILi32EEEEEEEEENS_10tfloat32_tESL_NSA_8TiledMMAINSA_8MMA_AtomIJNSA_17SM100_MMA_TF32_SSISL_SL_fLi64ELi128ELNSA_4UMMA5MajorE0ELSQ_1ELNSP_7ScaleInE0ELSR_0EEEEEENSA_6LayoutISE_NSB_IJNSC_ILi0EEESV_SV_EEEEENSB_IJNSA_10UnderscoreESY_SY_EEEEENS7_6detail27Sm100ImplicitGemmTileTraitsINSA_20SM90_TMA_LOAD_IM2COLENSA_14ComposedLayoutINSA_7SwizzleILi3ELi4ELi3EEENSA_18smem_ptr_flag_bitsILi32EEENSU_INSB_IJNSC_ILi8EEESI_EEENSB_IJSI_SD_EEEEEEEvEENS12_INSA_13SM90_TMA_LOADENS14_INS15_ILi2ELi5ELi2EEES18_NSU_INSB_IJSI_NSC_ILi4EEEEEENSB_IJSD_SI_EEEEEEEvEEEENS_8epilogue10collective18CollectiveEpilogueINS1O_23Sm100TmaWarpSpecializedILi4ELi2ELi16ELb1ELb0EEEJSK_NSB_IJNSU_ISG_SD_EENSU_ISI_SD_EEEEESL_NSB_IJNSB_IJlllEEESD_SV_EEESL_S1X_NS1O_6fusion15FusionCallbacksIS1S_NS1Y_17LinearCombinationISL_fSL_fLNS_15FloatRoundStyleE2EEESK_S1V_JEEENSA_5SM1004TMEM4LOAD26SM100_TMEM_LOAD_16dp128b8xES13_S1D_NSA_17SM75_U32x4_LDSM_NENSA_21SM90_TMA_STORE_IM2COLES1D_NSA_17SM90_U32x4_STSM_NENSA_39AutoVectorizingCopyWithAssumedAlignmentILi128EEEEEEvvEEEEvNT_6ParamsE --------------------------
	.section	.text._ZN7cutlass13device_kernelINS_4conv6kernel13ConvUniversalINS1_16ConvProblemShapeILNS1_8OperatorE1ELi2EEENS1_10collective14CollectiveConvINS1_47MainloopSm100TmaUmmaWarpSpecializedImplicitGemmILS5_1ELi8ELi2ELi1ELi2EN4cute5tupleIJNSA_1CILi1EEESD_SD_EEEEENSB_IJNSC_ILi64EEENSC_ILi128EEENSB_IJNSC_ILi32EEEEEEEEENS_10tfloat32_tESL_NSA_8TiledMMAINSA_8MMA_AtomIJNSA_17SM100_MMA_TF32_SSISL_SL_fLi64ELi128ELNSA_4UMMA5MajorE0ELSQ_1ELNSP_7ScaleInE0ELSR_0EEEEEENSA_6LayoutISE_NSB_IJNSC_ILi0EEESV_SV_EEEEENSB_IJNSA_10UnderscoreESY_SY_EEEEENS7_6detail27Sm100ImplicitGemmTileTraitsINSA_20SM90_TMA_LOAD_IM2COLENSA_14ComposedLayoutINSA_7SwizzleILi3ELi4ELi3EEENSA_18smem_ptr_flag_bitsILi32EEENSU_INSB_IJNSC_ILi8EEESI_EEENSB_IJSI_SD_EEEEEEEvEENS12_INSA_13SM90_TMA_LOADENS14_INS15_ILi2ELi5ELi2EEES18_NSU_INSB_IJSI_NSC_ILi4EEEEEENSB_IJSD_SI_EEEEEEEvEEEENS_8epilogue10collective18CollectiveEpilogueINS1O_23Sm100TmaWarpSpecializedILi4ELi2ELi16ELb1ELb0EEEJSK_NSB_IJNSU_ISG_SD_EENSU_ISI_SD_EEEEESL_NSB_IJNSB_IJlllEEESD_SV_EEESL_S1X_NS1O_6fusion15FusionCallbacksIS1S_NS1Y_17LinearCombinationISL_fSL_fLNS_15FloatRoundStyleE2EEESK_S1V_JEEENSA_5SM1004TMEM4LOAD26SM100_TMEM_LOAD_16dp128b8xES13_S1D_NSA_17SM75_U32x4_LDSM_NENSA_21SM90_TMA_STORE_IM2COLES1D_NSA_17SM90_U32x4_STSM_NENSA_39AutoVectorizingCopyWithAssumedAlignmentILi128EEEEEEvvEEEEvNT_6ParamsE,"ax",@progbits
	.align	128
.text._ZN7cutlass13device_kernelINS_4conv6kernel13ConvUniversalINS1_16ConvProblemShapeILNS1_8OperatorE1ELi2EEENS1_10collective14CollectiveConvINS1_47MainloopSm100TmaUmmaWarpSpecializedImplicitGemmILS5_1ELi8ELi2ELi1ELi2EN4cute5tupleIJNSA_1CILi1EEESD_SD_EEEEENSB_IJNSC_ILi64EEENSC_ILi128EEENSB_IJNSC_ILi32EEEEEEEEENS_10tfloat32_tESL_NSA_8TiledMMAINSA_8MMA_AtomIJNSA_17SM100_MMA_TF32_SSISL_SL_fLi64ELi128ELNSA_4UMMA5MajorE0ELSQ_1ELNSP_7ScaleInE0ELSR_0EEEEEENSA_6LayoutISE_NSB_IJNSC_ILi0EEESV_SV_EEEEENSB_IJNSA_10UnderscoreESY_SY_EEEEENS7_6detail27Sm100ImplicitGemmTileTraitsINSA_20SM90_TMA_LOAD_IM2COLENSA_14ComposedLayoutINSA_7SwizzleILi3ELi4ELi3EEENSA_18smem_ptr_flag_bitsILi32EEENSU_INSB_IJNSC_ILi8EEESI_EEENSB_IJSI_SD_EEEEEEEvEENS12_INSA_13SM90_TMA_LOADENS14_INS15_ILi2ELi5ELi2EEES18_NSU_INSB_IJSI_NSC_ILi4EEEEEENSB_IJSD_SI_EEEEEEEvEEEENS_8epilogue10collective18CollectiveEpilogueINS1O_23Sm100TmaWarpSpecializedILi4ELi2ELi16ELb1ELb0EEEJSK_NSB_IJNSU_ISG_SD_EENSU_ISI_SD_EEEEESL_NSB_IJNSB_IJlllEEESD_SV_EEESL_S1X_NS1O_6fusion15FusionCallbacksIS1S_NS1Y_17LinearCombinationISL_fSL_fLNS_15FloatRoundStyleE2EEESK_S1V_JEEENSA_5SM1004TMEM4LOAD26SM100_TMEM_LOAD_16dp128b8xES13_S1D_NSA_17SM75_U32x4_LDSM_NENSA_21SM90_TMA_STORE_IM2COLES1D_NSA_17SM90_U32x4_STSM_NENSA_39AutoVectorizingCopyWithAssumedAlignmentILi128EEEEEEvvEEEEvNT_6ParamsE:
        .type           _ZN7cutlass13device_kernelINS_4conv6kernel13ConvUniversalINS1_16ConvProblemShapeILNS1_8OperatorE1ELi2EEENS1_10collective14CollectiveConvINS1_47MainloopSm100TmaUmmaWarpSpecializedImplicitGemmILS5_1ELi8ELi2ELi1ELi2EN4cute5tupleIJNSA_1CILi1EEESD_SD_EEEEENSB_IJNSC_ILi64EEENSC_ILi128EEENSB_IJNSC_ILi32EEEEEEEEENS_10tfloat32_tESL_NSA_8TiledMMAINSA_8MMA_AtomIJNSA_17SM100_MMA_TF32_SSISL_SL_fLi64ELi128ELNSA_4UMMA5MajorE0ELSQ_1ELNSP_7ScaleInE0ELSR_0EEEEEENSA_6LayoutISE_NSB_IJNSC_ILi0EEESV_SV_EEEEENSB_IJNSA_10UnderscoreESY_SY_EEEEENS7_6detail27Sm100ImplicitGemmTileTraitsINSA_20SM90_TMA_LOAD_IM2COLENSA_14ComposedLayoutINSA_7SwizzleILi3ELi4ELi3EEENSA_18smem_ptr_flag_bitsILi32EEENSU_INSB_IJNSC_ILi8EEESI_EEENSB_IJSI_SD_EEEEEEEvEENS12_INSA_13SM90_TMA_LOADENS14_INS15_ILi2ELi5ELi2EEES18_NSU_INSB_IJSI_NSC_ILi4EEEEEENSB_IJSD_SI_EEEEEEEvEEEENS_8epilogue10collective18CollectiveEpilogueINS1O_23Sm100TmaWarpSpecializedILi4ELi2ELi16ELb1ELb0EEEJSK_NSB_IJNSU_ISG_SD_EENSU_ISI_SD_EEEEESL_NSB_IJNSB_IJlllEEESD_SV_EEESL_S1X_NS1O_6fusion15FusionCallbacksIS1S_NS1Y_17LinearCombinationISL_fSL_fLNS_15FloatRoundStyleE2EEESK_S1V_JEEENSA_5SM1004TMEM4LOAD26SM100_TMEM_LOAD_16dp128b8xES13_S1D_NSA_17SM75_U32x4_LDSM_NENSA_21SM90_TMA_STORE_IM2COLES1D_NSA_17SM90_U32x4_STSM_NENSA_39AutoVectorizingCopyWithAssumedAlignmentILi128EEEEEEvvEEEEvNT_6ParamsE,@function
        .size           _ZN7cutlass13device_kernelINS_4conv6kernel13ConvUniversalINS1_16ConvProblemShapeILNS1_8OperatorE1ELi2EEENS1_10collective14CollectiveConvINS1_47MainloopSm100TmaUmmaWarpSpecializedImplicitGemmILS5_1ELi8ELi2ELi1ELi2EN4cute5tupleIJNSA_1CILi1EEESD_SD_EEEEENSB_IJNSC_ILi64EEENSC_ILi128EEENSB_IJNSC_ILi32EEEEEEEEENS_10tfloat32_tESL_NSA_8TiledMMAINSA_8MMA_AtomIJNSA_17SM100_MMA_TF32_SSISL_SL_fLi64ELi128ELNSA_4UMMA5MajorE0ELSQ_1ELNSP_7ScaleInE0ELSR_0EEEEEENSA_6LayoutISE_NSB_IJNSC_ILi0EEESV_SV_EEEEENSB_IJNSA_10UnderscoreESY_SY_EEEEENS7_6detail27Sm100ImplicitGemmTileTraitsINSA_20SM90_TMA_LOAD_IM2COLENSA_14ComposedLayoutINSA_7SwizzleILi3ELi4ELi3EEENSA_18smem_ptr_flag_bitsILi32EEENSU_INSB_IJNSC_ILi8EEESI_EEENSB_IJSI_SD_EEEEEEEvEENS12_INSA_13SM90_TMA_LOADENS14_INS15_ILi2ELi5ELi2EEES18_NSU_INSB_IJSI_NSC_ILi4EEEEEENSB_IJSD_SI_EEEEEEEvEEEENS_8epilogue10collective18CollectiveEpilogueINS1O_23Sm100TmaWarpSpecializedILi4ELi2ELi16ELb1ELb0EEEJSK_NSB_IJNSU_ISG_SD_EENSU_ISI_SD_EEEEESL_NSB_IJNSB_IJlllEEESD_SV_EEESL_S1X_NS1O_6fusion15FusionCallbacksIS1S_NS1Y_17LinearCombinationISL_fSL_fLNS_15FloatRoundStyleE2EEESK_S1V_JEEENSA_5SM1004TMEM4LOAD26SM100_TMEM_LOAD_16dp128b8xES13_S1D_NSA_17SM75_U32x4_LDSM_NENSA_21SM90_TMA_STORE_IM2COLES1D_NSA_17SM90_U32x4_STSM_NENSA_39AutoVectorizingCopyWithAssumedAlignmentILi128EEEEEEvvEEEEvNT_6ParamsE,(.L_x_178 - _ZN7cutlass13device_kernelINS_4conv6kernel13ConvUniversalINS1_16ConvProblemShapeILNS1_8OperatorE1ELi2EEENS1_10collective14CollectiveConvINS1_47MainloopSm100TmaUmmaWarpSpecializedImplicitGemmILS5_1ELi8ELi2ELi1ELi2EN4cute5tupleIJNSA_1CILi1EEESD_SD_EEEEENSB_IJNSC_ILi64EEENSC_ILi128EEENSB_IJNSC_ILi32EEEEEEEEENS_10tfloat32_tESL_NSA_8TiledMMAINSA_8MMA_AtomIJNSA_17SM100_MMA_TF32_SSISL_SL_fLi64ELi128ELNSA_4UMMA5MajorE0ELSQ_1ELNSP_7ScaleInE0ELSR_0EEEEEENSA_6LayoutISE_NSB_IJNSC_ILi0EEESV_SV_EEEEENSB_IJNSA_10UnderscoreESY_SY_EEEEENS7_6detail27Sm100ImplicitGemmTileTraitsINSA_20SM90_TMA_LOAD_IM2COLENSA_14ComposedLayoutINSA_7SwizzleILi3ELi4ELi3EEENSA_18smem_ptr_flag_bitsILi32EEENSU_INSB_IJNSC_ILi8EEESI_EEENSB_IJSI_SD_EEEEEEEvEENS12_INSA_13SM90_TMA_LOADENS14_INS15_ILi2ELi5ELi2EEES18_NSU_INSB_IJSI_NSC_ILi4EEEEEENSB_IJSD_SI_EEEEEEEvEEEENS_8epilogue10collective18CollectiveEpilogueINS1O_23Sm100TmaWarpSpecializedILi4ELi2ELi16ELb1ELb0EEEJSK_NSB_IJNSU_ISG_SD_EENSU_ISI_SD_EEEEESL_NSB_IJNSB_IJlllEEESD_SV_EEESL_S1X_NS1O_6fusion15FusionCallbacksIS1S_NS1Y_17LinearCombinationISL_fSL_fLNS_15FloatRoundStyleE2EEESK_S1V_JEEENSA_5SM1004TMEM4LOAD26SM100_TMEM_LOAD_16dp128b8xES13_S1D_NSA_17SM75_U32x4_LDSM_NENSA_21SM90_TMA_STORE_IM2COLES1D_NSA_17SM90_U32x4_STSM_NENSA_39AutoVectorizingCopyWithAssumedAlignmentILi128EEEEEEvvEEEEvNT_6ParamsE)
        .other          _ZN7cutlass13device_kernelINS_4conv6kernel13ConvUniversalINS1_16ConvProblemShapeILNS1_8OperatorE1ELi2EEENS1_10collective14CollectiveConvINS1_47MainloopSm100TmaUmmaWarpSpecializedImplicitGemmILS5_1ELi8ELi2ELi1ELi2EN4cute5tupleIJNSA_1CILi1EEESD_SD_EEEEENSB_IJNSC_ILi64EEENSC_ILi128EEENSB_IJNSC_ILi32EEEEEEEEENS_10tfloat32_tESL_NSA_8TiledMMAINSA_8MMA_AtomIJNSA_17SM100_MMA_TF32_SSISL_SL_fLi64ELi128ELNSA_4UMMA5MajorE0ELSQ_1ELNSP_7ScaleInE0ELSR_0EEEEEENSA_6LayoutISE_NSB_IJNSC_ILi0EEESV_SV_EEEEENSB_IJNSA_10UnderscoreESY_SY_EEEEENS7_6detail27Sm100ImplicitGemmTileTraitsINSA_20SM90_TMA_LOAD_IM2COLENSA_14ComposedLayoutINSA_7SwizzleILi3ELi4ELi3EEENSA_18smem_ptr_flag_bitsILi32EEENSU_INSB_IJNSC_ILi8EEESI_EEENSB_IJSI_SD_EEEEEEEvEENS12_INSA_13SM90_TMA_LOADENS14_INS15_ILi2ELi5ELi2EEES18_NSU_INSB_IJSI_NSC_ILi4EEEEEENSB_IJSD_SI_EEEEEEEvEEEENS_8epilogue10collective18CollectiveEpilogueINS1O_23Sm100TmaWarpSpecializedILi4ELi2ELi16ELb1ELb0EEEJSK_NSB_IJNSU_ISG_SD_EENSU_ISI_SD_EEEEESL_NSB_IJNSB_IJlllEEESD_SV_EEESL_S1X_NS1O_6fusion15FusionCallbacksIS1S_NS1Y_17LinearCombinationISL_fSL_fLNS_15FloatRoundStyleE2EEESK_S1V_JEEENSA_5SM1004TMEM4LOAD26SM100_TMEM_LOAD_16dp128b8xES13_S1D_NSA_17SM75_U32x4_LDSM_NENSA_21SM90_TMA_STORE_IM2COLES1D_NSA_17SM90_U32x4_STSM_NENSA_39AutoVectorizingCopyWithAssumedAlignmentILi128EEEEEEvvEEEEvNT_6ParamsE,@"STO_CUDA_ENTRY STV_DEFAULT"
_ZN7cutlass13device_kernelINS_4conv6kernel13ConvUniversalINS1_16ConvProblemShapeILNS1_8OperatorE1ELi2EEENS1_10collective14CollectiveConvINS1_47MainloopSm100TmaUmmaWarpSpecializedImplicitGemmILS5_1ELi8ELi2ELi1ELi2EN4cute5tupleIJNSA_1CILi1EEESD_SD_EEEEENSB_IJNSC_ILi64EEENSC_ILi128EEENSB_IJNSC_ILi32EEEEEEEEENS_10tfloat32_tESL_NSA_8TiledMMAINSA_8MMA_AtomIJNSA_17SM100_MMA_TF32_SSISL_SL_fLi64ELi128ELNSA_4UMMA5MajorE0ELSQ_1ELNSP_7ScaleInE0ELSR_0EEEEEENSA_6LayoutISE_NSB_IJNSC_ILi0EEESV_SV_EEEEENSB_IJNSA_10UnderscoreESY_SY_EEEEENS7_6detail27Sm100ImplicitGemmTileTraitsINSA_20SM90_TMA_LOAD_IM2COLENSA_14ComposedLayoutINSA_7SwizzleILi3ELi4ELi3EEENSA_18smem_ptr_flag_bitsILi32EEENSU_INSB_IJNSC_ILi8EEESI_EEENSB_IJSI_SD_EEEEEEEvEENS12_INSA_13SM90_TMA_LOADENS14_INS15_ILi2ELi5ELi2EEES18_NSU_INSB_IJSI_NSC_ILi4EEEEEENSB_IJSD_SI_EEEEEEEvEEEENS_8epilogue10collective18CollectiveEpilogueINS1O_23Sm100TmaWarpSpecializedILi4ELi2ELi16ELb1ELb0EEEJSK_NSB_IJNSU_ISG_SD_EENSU_ISI_SD_EEEEESL_NSB_IJNSB_IJlllEEESD_SV_EEESL_S1X_NS1O_6fusion15FusionCallbacksIS1S_NS1Y_17LinearCombinationISL_fSL_fLNS_15FloatRoundStyleE2EEESK_S1V_JEEENSA_5SM1004TMEM4LOAD26SM100_TMEM_LOAD_16dp128b8xES13_S1D_NSA_17SM75_U32x4_LDSM_NENSA_21SM90_TMA_STORE_IM2COLES1D_NSA_17SM90_U32x4_STSM_NENSA_39AutoVectorizingCopyWithAssumedAlignmentILi128EEEEEEvvEEEEvNT_6ParamsE:
[----:B------:R-:W1:Y:S01]  /*0000*/  LDC R1, c[0x0][0x37c] ;  /* 0x0000df00ff017b82 */ /* 0x000e620000000800 */
[----:B------:R-:W2:Y:S01]  /*0010*/  S2R R92, SR_TID.X ;  /* 0x00000000005c7919 */ /* 0x000ea20000002100 */
[----:B------:R-:W3:Y:S01]  /*0020*/  LDCU.64 UR4, c[0x0][0x890] ;  /* 0x00011200ff0477ac */ /* 0x000ee20008000a00 */
[----:B-1----:R-:W-:Y:S01]  /*0030*/  VIADD R1, R1, 0xfffffff8 ;  /* 0xfffffff801017836 */ /* 0x002fe20000000000 */
[----:B------:R-:W-:Y:S02]  /*0040*/  PRMT R79, RZ, 0x7610, R79 ;  /* 0x00007610ff4f7816 */ /* 0x000fe4000000004f */
[----:B------:R-:W-:Y:S01]  /*0050*/  ELECT P5, URZ, PT ;  /* 0x0000000000ff782f */ /* 0x000fe200038a0000 */
[----:B------:R-:W1:Y:S01]  /*0060*/  LDCU.64 UR48, c[0x0][0x358] ;  /* 0x00006b00ff3077ac */ /* 0x000e620008000a00 */
[----:B---3--:R-:W-:-:S04]  /*0070*/  UISETP.NE.U32.AND UP0, UPT, UR4, URZ, UPT ;  /* 0x000000ff0400728c */ /* 0x008fc8000bf05070 */
[----:B------:R-:W-:Y:S01]  /*0080*/  UISETP.NE.AND.EX UP0, UPT, UR5, URZ, UPT, UP0 ;  /* 0x000000ff0500728c */ /* 0x000fe2000bf05300 */
[----:B--2---:R-:W-:-:S05]  /*0090*/  SHF.R.U32.HI R93, RZ, 0x5, R92 ;  /* 0x00000005ff5d7819 */ /* 0x004fca000001165c */
[----:B------:R-:W2:Y:S02]  /*00a0*/  SHFL.IDX PT, R0, R93, RZ, 0x1f ;  /* 0x00001fff5d007589 */ /* 0x000ea400000e0000 */
[----:B--2---:R-:W-:Y:S01]  /*00b0*/  R2UR UR8, R0 ;  /* 0x00000000000872ca */ /* 0x004fe200000e0000 */
[----:B-1----:R-:W-:-:S14]  /*00c0*/  BRA.U UP0, `(.L_x_0) ;  /* 0x00000001002c7547 */ /* 0x002fdc000b800000 */
[----:B------:R-:W1:Y:S02]  /*00d0*/  LDCU.64 UR6, c[0x0][0x888] ;  /* 0x00011100ff0677ac */ /* 0x000e640008000a00 */
[----:B-1----:R-:W-:-:S04]  /*00e0*/  UISETP.NE.U32.AND UP0, UPT, UR6, URZ, UPT ;  /* 0x000000ff0600728c */ /* 0x002fc8000bf05070 */
[----:B------:R-:W-:-:S09]  /*00f0*/  UISETP.NE.AND.EX UP0, UPT, UR7, URZ, UPT, UP0 ;  /* 0x000000ff0700728c */ /* 0x000fd2000bf05300 */
[----:B------:R-:W-:Y:S05]  /*0100*/  BRA.U !UP0, `(.L_x_1) ;  /* 0x0000000108107547 */ /* 0x000fea000b800000 */
[----:B------:R-:W1:Y:S02]  /*0110*/  LDC.64 R2, c[0x0][0x888] ;  /* 0x00022200ff027b82 */ /* 0x000e640000000a00 */
[----:B-1----:R1:W5:Y:S01]  /*0120*/  LDG.E R35, desc[UR48][R2.64] ;  /* 0x0000003002237981 */ /* 0x002362000c1e1900 */
[----:B------:R-:W-:Y:S01]  /*0130*/  HFMA2 R79, -RZ, RZ, 0, 5.9604644775390625e-08 ;  /* 0x00000001ff4f7431 */ /* 0x000fe200000001ff */
[----:B------:R-:W-:Y:S05]  /*0140*/  BRA `(.L_x_0) ;  /* 0x00000000000c7947 */ /* 0x000fea0003800000 */
.L_x_1:
[----:B------:R-:W1:Y:S01]  /*0150*/  LDCU UR6, c[0x0][0x880] ;  /* 0x00011000ff0677ac */ /* 0x000e620008000800 */
[----:B------:R-:W-:Y:S01]  /*0160*/  HFMA2 R79, -RZ, RZ, 0, 5.9604644775390625e-08 ;  /* 0x00000001ff4f7431 */ /* 0x000fe200000001ff */
[----:B-1----:R-:W-:-:S07]  /*0170*/  MOV R35, UR6 ;  /* 0x0000000600237c02 */ /* 0x002fce0008000f00 */
.L_x_0:
[----:B------:R-:W2:Y:S02]  /*0180*/  LDCU.64 UR6, c[0x0][0x8b0] ;  /* 0x00011600ff0677ac */ /* 0x000ea40008000a00 */
[----:B--2---:R-:W-:-:S04]  /*0190*/  UISETP.NE.U32.AND UP0, UPT, UR6, URZ, UPT ;  /* 0x000000ff0600728c */ /* 0x004fc8000bf05070 */
[----:B------:R-:W-:-:S09]  /*01a0*/  UISETP.NE.AND.EX UP0, UPT, UR7, URZ, UPT, UP0 ;  /* 0x000000ff0700728c */ /* 0x000fd2000bf05300 */
[----:B------:R-:W-:Y:S05]  /*01b0*/  BRA.U UP0, `(.L_x_2) ;  /* 0x0000000100247547 */ /* 0x000fea000b800000 */
[----:B------:R-:W2:Y:S02]  /*01c0*/  LDCU.64 UR6, c[0x0][0x8a8] ;  /* 0x00011500ff0677ac */ /* 0x000ea40008000a00 */
[----:B--2---:R-:W-:-:S04]  /*01d0*/  UISETP.NE.U32.AND UP0, UPT, UR6, URZ, UPT ;  /* 0x000000ff0600728c */ /* 0x004fc8000bf05070 */
[----:B------:R-:W-:-:S09]  /*01e0*/  UISETP.NE.AND.EX UP0, UPT, UR7, URZ, UPT, UP0 ;  /* 0x000000ff0700728c */ /* 0x000fd2000bf05300 */
[----:B------:R-:W-:Y:S05]  /*01f0*/  BRA.U !UP0, `(.L_x_3) ;  /* 0x00000001080c7547 */ /* 0x000fea000b800000 */
[----:B-1----:R-:W1:Y:S02]  /*0200*/  LDC.64 R2, c[0x0][0x8a8] ;  /* 0x00022a00ff027b82 */ /* 0x002e640000000a00 */
[----:B-1----:R2:W5:Y:S01]  /*0210*/  LDG.E R33, desc[UR48][R2.64] ;  /* 0x0000003002217981 */ /* 0x002562000c1e1900 */
[----:B------:R-:W-:Y:S05]  /*0220*/  BRA `(.L_x_2) ;  /* 0x0000000000087947 */ /* 0x000fea0003800000 */
.L_x_3:
[----:B------:R-:W2:Y:S02]  /*0230*/  LDCU UR6, c[0x0][0x8a0] ;  /* 0x00011400ff0677ac */ /* 0x000ea40008000800 */
[----:B--2---:R-:W-:Y:S02]  /*0240*/  MOV R33, UR6 ;  /* 0x0000000600217c02 */ /* 0x004fe40008000f00 */
.L_x_2:
[----:B------:R-:W-:Y:S01]  /*0250*/  IMAD.U32 R0, RZ, RZ, UR8 ;  /* 0x00000008ff007e24 */ /* 0x000fe2000f8e00ff */
[----:B------:R-:W-:Y:S04]  /*0260*/  BSSY.RECONVERGENT B0, `(.L_x_4) ;  /* 0x000000c000007945 */ /* 0x000fe80003800200 */
[C---:B------:R-:W-:Y:S02]  /*0270*/  ISETP.NE.OR P1, PT, R0.reuse, 0x1, !P5 ;  /* 0x000000010000780c */ /* 0x040fe40006f25670 */
[----:B------:R-:W-:-:S11]  /*0280*/  ISETP.NE.OR P0, PT, R0, 0x3, !P5 ;  /* 0x000000030000780c */ /* 0x000fd60006f05670 */
[----:B------:R-:W-:Y:S05]  /*0290*/  @P1 BRA `(.L_x_5) ;  /* 0x0000000000201947 */ /* 0x000fea0003800000 */
[----:B------:R-:W3:Y:S02]  /*02a0*/  LDCU.64 UR6, c[0x0][0x348] ;  /* 0x00006900ff0677ac */ /* 0x000ee40008000a00 */
[----:B---3--:R-:W-:Y:S02]  /*02b0*/  UIADD3 UR10, UP1, UPT, UR6, 0x80, URZ ;  /* 0x00000080060a7890 */ /* 0x008fe4000ff3e0ff */
[----:B------:R-:W-:Y:S02]  /*02c0*/  UIADD3 UR6, UP0, UPT, UR6, 0x180, URZ ;  /* 0x0000018006067890 */ /* 0x000fe4000ff1e0ff */
[----:B------:R-:W-:Y:S02]  /*02d0*/  UIADD3.X UR11, UPT, UPT, URZ, UR7, URZ, UP1, !UPT ;  /* 0x00000007ff0b7290 */ /* 0x000fe40008ffe4ff */
[----:B------:R-:W-:-:S07]  /*02e0*/  UIADD3.X UR7, UPT, UPT, URZ, UR7, URZ, UP0, !UPT ;  /* 0x00000007ff077290 */ /* 0x000fce00087fe4ff */
[----:B------:R3:W-:Y:S02]  /*02f0*/  UTMACCTL.PF [UR10] ;  /* 0x000000000a0079b9 */ /* 0x0007e40008040000 */
[----:B------:R3:W-:Y:S02]  /*0300*/  UTMACCTL.PF [UR6] ;  /* 0x00000000060079b9 */ /* 0x0007e40008040000 */
[----:B---3--:R-:W-:Y:S01]  /*0310*/  NOP ;  /* 0x0000000000007918 */ /* 0x008fe20000000000 */
.L_x_5:
[----:B------:R-:W-:Y:S05]  /*0320*/  BSYNC.RECONVERGENT B0 ;  /* 0x0000000000007941 */ /* 0x000fea0003800200 */
.L_x_4:
[----:B------:R-:W-:Y:S04]  /*0330*/  BSSY.RECONVERGENT B0, `(.L_x_6) ;  /* 0x000000a000007945 */ /* 0x000fe80003800200 */
        /* <DEDUP_REMOVED lines=9> */
.L_x_7:
[----:B------:R-:W-:Y:S05]  /*03d0*/  BSYNC.RECONVERGENT B0 ;  /* 0x0000000000007941 */ /* 0x000fea0003800200 */
.L_x_6:
[----:B------:R-:W3:Y:S01]  /*03e0*/  LDCU.64 UR6, c[0x0][0x888] ;  /* 0x00011100ff0677ac */ /* 0x000ee20008000a00 */
[----:B------:R-:W-:Y:S02]  /*03f0*/  UISETP.EQ.U32.AND UP1, UPT, UR4, URZ, UPT ;  /* 0x000000ff0400728c */ /* 0x000fe4000bf22070 */
[----:B------:R-:W-:Y:S02]  /*0400*/  UPLOP3.LUT UP2, UPT, UPT, UPT, UPT, 0x80, 0x8 ;  /* 0x000000000008789c */ /* 0x000fe40003f4f070 */
[----:B---3--:R-:W-:-:S04]  /*0410*/  UISETP.NE.U32.AND UP0, UPT, UR6, URZ, UPT ;  /* 0x000000ff0600728c */ /* 0x008fc8000bf05070 */
[----:B------:R-:W-:-:S04]  /*0420*/  UISETP.NE.AND.EX UP0, UPT, UR7, URZ, UPT, UP0 ;  /* 0x000000ff0700728c */ /* 0x000fc8000bf05300 */
[----:B------:R-:W-:-:S04]  /*0430*/  UISETP.EQ.OR.EX UP3, UPT, UR5, URZ, !UP0, UP1 ;  /* 0x000000ff0500728c */ /* 0x000fc8000c762710 */
[----:B------:R-:W-:-:S05]  /*0440*/  UP2UR UR53, UPR, URZ, 0x8 ;  /* 0x00000008ff357883 */ /* 0x000fca0008000000 */
[----:B------:R-:W-:Y:S07]  /*0450*/  BRA.U !UP3, `(.L_x_8) ;  /* 0x000000010b207547 */ /* 0x000fee000b800000 */
[----:B------:R-:W-:Y:S01]  /*0460*/  UISETP.NE.U32.AND UP2, UPT, UR4, URZ, UPT ;  /* 0x000000ff0400728c */ /* 0x000fe2000bf45070 */
[----:B-----5:R-:W-:Y:S01]  /*0470*/  FSETP.NEU.AND P0, PT, R35, RZ, PT ;  /* 0x000000ff2300720b */ /* 0x020fe20003f0d000 */
[----:B------:R-:W-:Y:S02]  /*0480*/  USEL UR4, URZ, 0xffffffff, UP0 ;  /* 0xffffffffff047887 */ /* 0x000fe40008000000 */
[----:B------:R-:W-:-:S10]  /*0490*/  UISETP.NE.AND.EX UP2, UPT, UR5, URZ, UPT, UP2 ;  /* 0x000000ff0500728c */ /* 0x000fd4000bf45320 */
[----:B------:R-:W-:Y:S01]  /*04a0*/  VOTEU.ANY UP1, P0 ;  /* 0x0000000000ff7886 */ /* 0x000fe20000020100 */
[----:B------:R-:W-:-:S04]  /*04b0*/  @!UP2 USEL UR4, URZ, 0xffffffff, UP1 ;  /* 0xffffffffff04a887 */ /* 0x000fc80008800000 */
[----:B------:R-:W-:-:S04]  /*04c0*/  ULOP3.LUT UR4, UR4, 0x1, URZ, 0xc0, !UPT ;  /* 0x0000000104047892 */ /* 0x000fc8000f8ec0ff */
[----:B------:R-:W-:-:S11]  /*04d0*/  UISETP.NE.U32.AND UP2, UPT, UR4, 0x1, UPT ;  /* 0x000000010400788c */ /* 0x000fd6000bf45070 */
.L_x_8:
[----:B-12---:R-:W1:Y:S01]  /*04e0*/  SHFL.IDX PT, R2, R93, RZ, 0x1f ;  /* 0x00001fff5d027589 */ /* 0x006e6200000e0000 */
[----:B------:R-:W-:-:S04]  /*04f0*/  UISETP.NE.AND UP1, UPT, UR8, 0x2, UPT ;  /* 0x000000020800788c */ /* 0x000fc8000bf25270 */
[----:B------:R-:W-:Y:S01]  /*0500*/  USEL UR6, URZ, 0x1, UP1 ;  /* 0x00000001ff067887 */ /* 0x000fe20008800000 */
[----:B-1----:R-:W-:-:S13]  /*0510*/  ISETP.NE.AND P0, PT, R2, RZ, PT ;  /* 0x000000ff0200720c */ /* 0x002fda0003f05270 */
[----:B------:R-:W-:Y:S05]  /*0520*/  @P0 BRA `(.L_x_9) ;  /* 0x0000000000680947 */ /* 0x000fea0003800000 */
[----:B------:R-:W1:Y:S01]  /*0530*/  S2UR UR5, SR_CgaCtaId ;  /* 0x00000000000579c3 */ /* 0x000e620000008800 */
[----:B------:R-:W-:Y:S01]  /*0540*/  UMOV UR7, 0x400 ;  /* 0x0000040000077882 */ /* 0x000fe20000000000 */
[----:B------:R-:W-:Y:S01]  /*0550*/  UMOV UR4, 0x1 ;  /* 0x0000000100047882 */ /* 0x000fe20000000000 */
[----:B------:R-:W-:Y:S01]  /*0560*/  ELECT P0, URZ, PT ;  /* 0x0000000000ff782f */ /* 0x000fe20003800000 */
[----:B------:R-:W-:-:S04]  /*0570*/  UIADD3 UR10, UPT, UPT, -UR4, 0x100000, URZ ;  /* 0x00100000040a7890 */ /* 0x000fc8000fffe1ff */
[----:B------:R-:W-:Y:S02]  /*0580*/  USHF.L.U32 UR11, UR10, 0xb, URZ ;  /* 0x0000000b0a0b7899 */ /* 0x000fe400080006ff */
[----:B------:R-:W-:Y:S02]  /*0590*/  USHF.L.U32 UR10, UR10, 0x1, URZ ;  /* 0x000000010a0a7899 */ /* 0x000fe400080006ff */
[----:B-1----:R-:W-:Y:S01]  /*05a0*/  ULEA UR5, UR5, UR7, 0x18 ;  /* 0x0000000705057291 */ /* 0x002fe2000f8ec0ff */
[----:B------:R-:W1:Y:S11]  /*05b0*/  FENCE.VIEW.ASYNC.S ;  /* 0x00000000000073c6 */ /* 0x000e760000000000 */
[----:B-1----:R1:W2:Y:S01]  /*05c0*/  SYNCS.EXCH.64 URZ, [UR5], UR10 ;  /* 0x0000000a05ff75b2 */ /* 0x0022a20008000100 */
[----:B------:R1:W3:Y:S01]  /*05d0*/  SYNCS.EXCH.64 URZ, [UR5+0x40], UR10 ;  /* 0x0000400a05ff75b2 */ /* 0x0002e20008000100 */
[----:B------:R1:W4:Y:S01]  /*05e0*/  SYNCS.EXCH.64 URZ, [UR5+0x8], UR10 ;  /* 0x0000080a05ff75b2 */ /* 0x0003220008000100 */
[----:B------:R1:W1:Y:S01]  /*05f0*/  SYNCS.EXCH.64 URZ, [UR5+0x48], UR10 ;  /* 0x0000480a05ff75b2 */ /* 0x0002620008000100 */
        /* <DEDUP_REMOVED lines=12> */
[----:B------:R-:W-:Y:S01]  /*06c0*/  NOP ;  /* 0x0000000000007918 */ /* 0x000fe20000000000 */
.L_x_9:
[----:B------:R-:W2:Y:S01]  /*06d0*/  SHFL.IDX PT, R2, R93, RZ, 0x1f ;  /* 0x00001fff5d027589 */ /* 0x000ea200000e0000 */
[----:B------:R-:W-:Y:S01]  /*06e0*/  NOP ;  /* 0x0000000000007918 */ /* 0x000fe20000000000 */
[----:B--2---:R-:W-:-:S13]  /*06f0*/  ISETP.NE.AND P0, PT, R2, 0x1, PT ;  /* 0x000000010200780c */ /* 0x004fda0003f05270 */
[----:B------:R-:W-:Y:S05]  /*0700*/  @P0 BRA `(.L_x_10) ;  /* 0x0000000000580947 */ /* 0x000fea0003800000 */
[----:B------:R-:W2:Y:S01]  /*0710*/  S2UR UR7, SR_CgaCtaId ;  /* 0x00000000000779c3 */ /* 0x000ea20000008800 */
[----:B------:R-:W-:Y:S01]  /*0720*/  UMOV UR9, 0x400 ;  /* 0x0000040000097882 */ /* 0x000fe20000000000 */
[----:B-1----:R-:W-:Y:S01]  /*0730*/  UMOV UR5, 0x20 ;  /* 0x0000002000057882 */ /* 0x002fe20000000000 */
[----:B------:R-:W-:Y:S01]  /*0740*/  UMOV UR4, 0x80 ;  /* 0x0000008000047882 */ /* 0x000fe20000000000 */
[----:B------:R-:W-:-:S04]  /*0750*/  UIADD3 UR10, UPT, UPT, -UR5, 0x100000, URZ ;  /* 0x00100000050a7890 */ /* 0x000fc8000fffe1ff */
[----:B------:R-:W-:Y:S02]  /*0760*/  USHF.L.U32 UR11, UR10, 0xb, URZ ;  /* 0x0000000b0a0b7899 */ /* 0x000fe400080006ff */
[----:B------:R-:W-:Y:S02]  /*0770*/  USHF.L.U32 UR10, UR10, 0x1, URZ ;  /* 0x000000010a0a7899 */ /* 0x000fe400080006ff */
[----:B------:R-:W-:-:S04]  /*0780*/  UIADD3 UR4, UPT, UPT, -UR4, 0x100000, URZ ;  /* 0x0010000004047890 */ /* 0x000fc8000fffe1ff */
[----:B------:R-:W-:Y:S02]  /*0790*/  USHF.L.U32 UR5, UR4, 0xb, URZ ;  /* 0x0000000b04057899 */ /* 0x000fe400080006ff */
[----:B------:R-:W-:Y:S01]  /*07a0*/  USHF.L.U32 UR4, UR4, 0x1, URZ ;  /* 0x0000000104047899 */ /* 0x000fe200080006ff */
[----:B------:R-:W-:Y:S01]  /*07b0*/  ELECT P0, URZ, PT ;  /* 0x0000000000ff782f */ /* 0x000fe20003800000 */
[----:B--2---:R-:W-:Y:S01]  /*07c0*/  ULEA UR7, UR7, UR9, 0x18 ;  /* 0x0000000907077291 */ /* 0x004fe2000f8ec0ff */
[----:B------:R-:W1:Y:S11]  /*07d0*/  FENCE.VIEW.ASYNC.S ;  /* 0x00000000000073c6 */ /* 0x000e760000000000 */
[----:B-1----:R2:W1:Y:S01]  /*07e0*/  SYNCS.EXCH.64 URZ, [UR7+0x80], UR10 ;  /* 0x0000800a07ff75b2 */ /* 0x0024620008000100 */
[----:B------:R2:W1:Y:S01]  /*07f0*/  SYNCS.EXCH.64 URZ, [UR7+0xa0], UR4 ;  /* 0x0000a00407ff75b2 */ /* 0x0004620008000100 */
[----:B------:R2:W1:Y:S01]  /*0800*/  SYNCS.EXCH.64 URZ, [UR7+0x88], UR10 ;  /* 0x0000880a07ff75b2 */ /* 0x0004620008000100 */
[----:B------:R2:W1:Y:S01]  /*0810*/  SYNCS.EXCH.64 URZ, [UR7+0xa8], UR4 ;  /* 0x0000a80407ff75b2 */ /* 0x0004620008000100 */
[----:B------:R2:W1:Y:S01]  /*0820*/  SYNCS.EXCH.64 URZ, [UR7+0x90], UR10 ;  /* 0x0000900a07ff75b2 */ /* 0x0004620008000100 */
[----:B------:R2:W1:Y:S01]  /*0830*/  SYNCS.EXCH.64 URZ, [UR7+0xb0], UR4 ;  /* 0x0000b00407ff75b2 */ /* 0x0004620008000100 */
[----:B------:R2:W1:Y:S01]  /*0840*/  SYNCS.EXCH.64 URZ, [UR7+0x98], UR10 ;  /* 0x0000980a07ff75b2 */ /* 0x0004620008000100 */
[----:B------:R2:W1:Y:S02]  /*0850*/  SYNCS.EXCH.64 URZ, [UR7+0xb8], UR4 ;  /* 0x0000b80407ff75b2 */ /* 0x0004640008000100 */
[----:B--2---:R-:W-:Y:S01]  /*0860*/  NOP ;  /* 0x0000000000007918 */ /* 0x004fe20000000000 */
.L_x_10:
[----:B------:R-:W2:Y:S01]  /*0870*/  SHFL.IDX PT, R2, R93, RZ, 0x1f ;  /* 0x00001fff5d027589 */ /* 0x000ea200000e0000 */
[----:B------:R-:W-:Y:S01]  /*0880*/  NOP ;  /* 0x0000000000007918 */ /* 0x000fe20000000000 */
[----:B--2---:R-:W-:-:S13]  /*0890*/  ISETP.NE.AND P0, PT, R2, 0x3, PT ;  /* 0x000000030200780c */ /* 0x004fda0003f05270 */
[----:B------:R-:W-:Y:S05]  /*08a0*/  @P0 BRA `(.L_x_11) ;  /* 0x0000000000300947 */ /* 0x000fea0003800000 */
[----:B-1----:R-:W1:Y:S01]  /*08b0*/  S2UR UR5, SR_CgaCtaId ;  /* 0x00000000000579c3 */ /* 0x002e620000008800 */
        /* <DEDUP_REMOVED lines=8> */
[----:B-1----:R2:W1:Y:S01]  /*0940*/  SYNCS.EXCH.64 URZ, [UR5+0xc0], UR10 ;  /* 0x0000c00a05ff75b2 */ /* 0x0024620008000100 */
[----:B------:R2:W1:Y:S02]  /*0950*/  SYNCS.EXCH.64 URZ, [UR5+0xc8], UR10 ;  /* 0x0000c80a05ff75b2 */ /* 0x0004640008000100 */
[----:B--2---:R-:W-:Y:S01]  /*0960*/  NOP ;  /* 0x0000000000007918 */ /* 0x004fe20000000000 */
.L_x_11:
[----:B------:R-:W2:Y:S01]  /*0970*/  SHFL.IDX PT, R2, R93, RZ, 0x1f ;  /* 0x00001fff5d027589 */ /* 0x000ea200000e0000 */
[----:B------:R-:W-:Y:S01]  /*0980*/  NOP ;  /* 0x0000000000007918 */ /* 0x000fe20000000000 */
[----:B--2---:R-:W-:-:S13]  /*0990*/  ISETP.NE.AND P0, PT, R2, 0x4, PT ;  /* 0x000000040200780c */ /* 0x004fda0003f05270 */
[----:B------:R-:W-:Y:S05]  /*09a0*/  @P0 BRA `(.L_x_12) ;  /* 0x0000000000440947 */ /* 0x000fea0003800000 */
[----:B-1----:R-:W1:Y:S01]  /*09b0*/  S2UR UR5, SR_CgaCtaId ;  /* 0x00000000000579c3 */ /* 0x002e620000008800 */
[----:B------:R-:W-:Y:S01]  /*09c0*/  UMOV UR9, 0x100 ;  /* 0x0000010000097882 */ /* 0x000fe20000000000 */
[----:B------:R-:W-:Y:S01]  /*09d0*/  UMOV UR7, 0x400 ;  /* 0x0000040000077882 */ /* 0x000fe20000000000 */
[----:B------:R-:W-:Y:S01]  /*09e0*/  USEL UR9, UR9, 0xe0, UP2 ;  /* 0x000000e009097887 */ /* 0x000fe20009000000 */
[----:B------:R-:W-:Y:S01]  /*09f0*/  UMOV UR4, 0x1 ;  /* 0x0000000100047882 */ /* 0x000fe20000000000 */
[----:B------:R-:W-:Y:S01]  /*0a00*/  ELECT P0, URZ, PT ;  /* 0x0000000000ff782f */ /* 0x000fe20003800000 */
[----:B------:R-:W-:-:S04]  /*0a10*/  UIADD3 UR10, UPT, UPT, -UR4, 0x100000, URZ ;  /* 0x00100000040a7890 */ /* 0x000fc8000fffe1ff */
[----:B------:R-:W-:Y:S02]  /*0a20*/  USHF.L.U32 UR11, UR10, 0xb, URZ ;  /* 0x0000000b0a0b7899 */ /* 0x000fe400080006ff */
[----:B------:R-:W-:Y:S02]  /*0a30*/  USHF.L.U32 UR10, UR10, 0x1, URZ ;  /* 0x000000010a0a7899 */ /* 0x000fe400080006ff */
        /* <DEDUP_REMOVED lines=8> */
.L_x_12:
        /* <DEDUP_REMOVED lines=20> */
[----:B------:R2:W1:Y:S02]  /*0c00*/  SYNCS.EXCH.64 URZ, [UR7+0xf8], UR4 ;  /* 0x0000f80407ff75b2 */ /* 0x0004640008000100 */
[----:B--2---:R-:W-:Y:S01]  /*0c10*/  NOP ;  /* 0x0000000000007918 */ /* 0x004fe20000000000 */
.L_x_13:
[----:B-1----:R-:W1:Y:S01]  /*0c20*/  S2UR UR5, SR_CTAID.X ;  /* 0x00000000000579c3 */ /* 0x002e620000002500 */
[----:B------:R-:W-:-:S05]  /*0c30*/  CS2R.32 R84, SR_CgaSize ;  /* 0x0000000000547805 */ /* 0x000fca0000008a00 */
[----:B------:R-:W-:-:S05]  /*0c40*/  IMAD R84, R84, -0xa0, RZ ;  /* 0xffffff6054547824 */ /* 0x000fca00078e02ff */
[----:B------:R-:W-:-:S14]  /*0c50*/  R2UR UR9, R84 ;  /* 0x00000000540972ca */ /* 0x000fdc00000e0000 */
[----:B------:R-:W2:Y:S01]  /*0c60*/  LDCU UR9, c[0x0][UR9+0x2b0] ;  /* 0x00005600090977ac */ /* 0x000ea20008000800 */
[----:B------:R-:W-:Y:S01]  /*0c70*/  NOP ;  /* 0x0000000000007918 */ /* 0x000fe20000000000 */
[----:B------:R-:W-:-:S05]  /*0c80*/  CS2R.32 R84, SR_CgaSize ;  /* 0x0000000000547805 */ /* 0x000fca0000008a00 */
[----:B------:R-:W-:-:S05]  /*0c90*/  IMAD R84, R84, -0xa0, RZ ;  /* 0xffffff6054547824 */ /* 0x000fca00078e02ff */
[----:B------:R-:W-:-:S14]  /*0ca0*/  R2UR UR7, R84 ;  /* 0x00000000540772ca */ /* 0x000fdc00000e0000 */
[----:B------:R-:W3:Y:S01]  /*0cb0*/  LDCU UR7, c[0x0][UR7+0x2b4] ;  /* 0x00005680070777ac */ /* 0x000ee20008000800 */
[----:B------:R-:W4:Y:S08]  /*0cc0*/  S2UR UR4, SR_CTAID.Y ;  /* 0x00000000000479c3 */ /* 0x000f300000002600 */
[----:B------:R-:W3:Y:S01]  /*0cd0*/  LDC R9, c[0x0][0xb24] ;  /* 0x0002c900ff097b82 */ /* 0x000ee20000000800 */
[----:B-1----:R-:W-:-:S02]  /*0ce0*/  I2FP.F32.U32 R4, UR5 ;  /* 0x0000000500047c45 */ /* 0x002fc40008201000 */
[----:B------:R-:W-:-:S05]  /*0cf0*/  CS2R.32 R5, SR_CgaSize ;  /* 0x0000000000057805 */ /* 0x000fca0000008a00 */
[----:B------:R-:W-:-:S06]  /*0d00*/  IMAD R5, R5, -0xa0, RZ ;  /* 0xffffff6005057824 */ /* 0x000fcc00078e02ff */
[----:B------:R-:W1:Y:S01]  /*0d10*/  LDC R5, c[0x0][R5+0x2a0] ;  /* 0x0000a80005057b82 */ /* 0x000e620000000800 */
[----:B------:R-:W-:Y:S01]  /*0d20*/  MOV R19, UR5 ;  /* 0x0000000500137c02 */ /* 0x000fe20008000f00 */
[----:B--2---:R-:W-:Y:S01]  /*0d30*/  FMUL R4, R4, UR9 ;  /* 0x0000000904047c20 */ /* 0x004fe20008400000 */
[----:B----4-:R-:W-:Y:S02]  /*0d40*/  I2FP.F32.U32 R2, UR4 ;  /* 0x0000000400027c45 */ /* 0x010fe40008201000 */
[----:B------:R-:W-:-:S05]  /*0d50*/  CS2R.32 R3, SR_CgaSize ;  /* 0x0000000000037805 */ /* 0x000fca0000008a00 */
[----:B------:R-:W-:-:S06]  /*0d60*/  IMAD R3, R3, -0xa0, RZ ;  /* 0xffffff6003037824 */ /* 0x000fcc00078e02ff */
[----:B------:R-:W2:Y:S01]  /*0d70*/  LDC R3, c[0x0][R3+0x2a4] ;  /* 0x0000a90003037b82 */ /* 0x000ea20000000800 */
[----:B------:R-:W4:Y:S01]  /*0d80*/  F2I.U32.TRUNC.NTZ R84, R4 ;  /* 0x0000000400547305 */ /* 0x000f22000020f000 */
[----:B------:R-:W-:Y:S01]  /*0d90*/  MOV R16, UR4 ;  /* 0x0000000400107c02 */ /* 0x000fe20008000f00 */
[----:B---3--:R-:W-:-:S05]  /*0da0*/  FMUL R2, R2, UR7 ;  /* 0x0000000702027c20 */ /* 0x008fca0008400000 */
[----:B------:R-:W-:Y:S01]  /*0db0*/  BAR.SYNC.DEFER_BLOCKING 0x0 ;  /* 0x0000000000007b1d */ /* 0x000fe20000010000 */
[----:B------:R-:W-:-:S05]  /*0dc0*/  ISETP.GE.AND P0, PT, R9, 0x1, PT ;  /* 0x000000010900780c */ /* 0x000fca0003f06270 */
[----:B------:R-:W3:Y:S02]  /*0dd0*/  F2I.U32.TRUNC.NTZ R78, R2 ;  /* 0x00000002004e7305 */ /* 0x000ee4000020f000 */
[----:B------:R-:W2:Y:S01]  /*0de0*/  S2UR UR57, SR_CTAID.Z ;  /* 0x00000000003979c3 */ /* 0x000ea20000002700 */
[----:B----4-:R-:W-:-:S05]  /*0df0*/  IADD3 R84, PT, PT, -R84, RZ, RZ ;  /* 0x000000ff54547210 */ /* 0x010fca0007ffe1ff */
[----:B-1----:R-:W-:Y:S01]  /*0e00*/  IMAD R84, R5, R84, UR5 ;  /* 0x0000000505547e24 */ /* 0x002fe2000f8e0254 */
[----:B---3--:R-:W-:-:S05]  /*0e10*/  IADD3 R78, PT, PT, -R78, RZ, RZ ;  /* 0x000000ff4e4e7210 */ /* 0x008fca0007ffe1ff */
[----:B--2---:R-:W-:Y:S01]  /*0e20*/  IMAD R78, R3, R78, UR4 ;  /* 0x00000004034e7e24 */ /* 0x004fe2000f8e024e */
[----:B------:R-:W-:Y:S06]  /*0e30*/  @!P0 BRA `(.L_x_14) ;  /* 0x0000000000b88947 */ /* 0x000fec0003800000 */
[----:B------:R-:W1:Y:S01]  /*0e40*/  LDC.64 R4, c[0x0][0xb18] ;  /* 0x0002c600ff047b82 */ /* 0x000e620000000a00 */
[----:B------:R-:W-:-:S07]  /*0e50*/  ISETP.NE.AND P0, PT, R9, 0x1, PT ;  /* 0x000000010900780c */ /* 0x000fce0003f05270 */
[----:B------:R-:W2:Y:S08]  /*0e60*/  LDC R10, c[0x0][0xb0c] ;  /* 0x0002c300ff0a7b82 */ /* 0x000eb00000000800 */
[----:B------:R-:W3:Y:S08]  /*0e70*/  LDC R11, c[0x0][0x370] ;  /* 0x0000dc00ff0b7b82 */ /* 0x000ef00000000800 */
[----:B------:R-:W4:Y:S01]  /*0e80*/  LDC R12, c[0x0][0x374] ;  /* 0x0000dd00ff0c7b82 */ /* 0x000f220000000800 */
[----:B-1----:R-:W-:-:S07]  /*0e90*/  ISETP.NE.AND P1, PT, R4, 0x1, PT ;  /* 0x000000010400780c */ /* 0x002fce0003f25270 */
[----:B------:R-:W3:Y:S01]  /*0ea0*/  LDC.64 R6, c[0x0][0xb10] ;  /* 0x0002c400ff067b82 */ /* 0x000ee20000000a00 */
[----:B--2---:R-:W-:-:S07]  /*0eb0*/  ISETP.NE.AND P2, PT, R10, 0x1, PT ;  /* 0x000000010a00780c */ /* 0x004fce0003f45270 */
[----:B------:R-:W1:Y:S08]  /*0ec0*/  LDC R8, c[0x0][0xb20] ;  /* 0x0002c800ff087b82 */ /* 0x000e700000000800 */
[----:B------:R-:W2:Y:S01]  /*0ed0*/  LDC.64 R2, c[0x0][0xb28] ;  /* 0x0002ca00ff027b82 */ /* 0x000ea20000000a00 */
[----:B----4-:R-:W-:-:S04]  /*0ee0*/  IMAD.HI.U32 R13, R12, R5, RZ ;  /* 0x000000050c0d7227 */ /* 0x010fc800078e00ff */
[----:B------:R-:W-:-:S04]  /*0ef0*/  IMAD.HI.U32 R5, R16, R5, RZ ;  /* 0x0000000510057227 */ /* 0x000fc800078e00ff */
[----:B---3--:R-:W-:-:S04]  /*0f00*/  IMAD.HI.U32 R14, R11, R6, RZ ;  /* 0x000000060b0e7227 */ /* 0x008fc800078e00ff */
[C---:B------:R-:W-:Y:S01]  /*0f10*/  IMAD.HI.U32 R18, R19.reuse, R6, RZ ;  /* 0x0000000613127227 */ /* 0x040fe200078e00ff */
[-C--:B------:R-:W-:Y:S02]  /*0f20*/  @P2 SHF.R.U32.HI R11, RZ, R7.reuse, R14 ;  /* 0x00000007ff0b2219 */ /* 0x080fe4000001160e */
[-C--:B-1----:R-:W-:Y:S02]  /*0f30*/  @P1 SHF.R.U32.HI R12, RZ, R8.reuse, R13 ;  /* 0x00000008ff0c1219 */ /* 0x082fe4000001160d */
[----:B------:R-:W-:Y:S02]  /*0f40*/  SHF.R.U32.HI R5, RZ, R8, R5 ;  /* 0x00000008ff057219 */ /* 0x000fe40000011605 */
[----:B------:R-:W-:Y:S02]  /*0f50*/  SHF.R.U32.HI R18, RZ, R7, R18 ;  /* 0x00000007ff127219 */ /* 0x000fe40000011612 */
[----:B------:R-:W-:Y:S01]  /*0f60*/  SEL R5, R16, R5, !P1 ;  /* 0x0000000510057207 */ /* 0x000fe20004800000 */
[----:B--2---:R-:W-:Y:S01]  /*0f70*/  IMAD.HI.U32 R14, R12, R2, RZ ;  /* 0x000000020c0e7227 */ /* 0x004fe200078e00ff */
[----:B------:R-:W-:-:S02]  /*0f80*/  SEL R7, R19, R18, !P2 ;  /* 0x0000001213077207 */ /* 0x000fc40005000000 */
[----:B------:R-:W-:Y:S01]  /*0f90*/  IADD3 R13, PT, PT, -R5, RZ, RZ ;  /* 0x000000ff050d7210 */ /* 0x000fe20007ffe1ff */
[----:B------:R-:W-:Y:S01]  /*0fa0*/  IMAD.HI.U32 R6, R11, R2, RZ ;  /* 0x000000020b067227 */ /* 0x000fe200078e00ff */
[----:B------:R-:W-:-:S03]  /*0fb0*/  @P0 SHF.R.U32.HI R12, RZ, R3, R14 ;  /* 0x00000003ff0c0219 */ /* 0x000fc6000001160e */
[----:B------:R-:W-:Y:S01]  /*0fc0*/  IMAD R13, R4, R13, R16 ;  /* 0x0000000d040d7224 */ /* 0x000fe200078e0210 */
[----:B------:R-:W-:Y:S01]  /*0fd0*/  @P0 SHF.R.U32.HI R11, RZ, R3, R6 ;  /* 0x00000003ff0b0219 */ /* 0x000fe20000011606 */
[----:B------:R-:W-:-:S04]  /*0fe0*/  IMAD R12, R12, R9, RZ ;  /* 0x000000090c0c7224 */ /* 0x000fc800078e02ff */
[----:B------:R-:W-:Y:S01]  /*0ff0*/  IMAD R6, R11, R9, RZ ;  /* 0x000000090b067224 */ /* 0x000fe200078e02ff */
[----:B------:R-:W-:-:S04]  /*1000*/  ISETP.GE.AND P1, PT, R5, R12, PT ;  /* 0x0000000c0500720c */ /* 0x000fc80003f26270 */
[----:B------:R-:W-:Y:S01]  /*1010*/  ISETP.GE.OR P1, PT, R7, R6, P1 ;  /* 0x000000060700720c */ /* 0x000fe20000f26670 */
[----:B------:R-:W-:-:S05]  /*1020*/  IMAD.HI.U32 R6, R5, R2, RZ ;  /* 0x0000000205067227 */ /* 0x000fca00078e00ff */
[----:B------:R-:W-:-:S04]  /*1030*/  SHF.R.U32.HI R6, RZ, R3, R6 ;  /* 0x00000003ff067219 */ /* 0x000fc80000011606 */
[----:B------:R-:W-:-:S03]  /*1040*/  SEL R6, R5, R6, !P0 ;  /* 0x0000000605067207 */ /* 0x000fc60004000000 */
[----:B------:R-:W-:Y:S01]  /*1050*/  @!P1 IMAD.HI.U32 R8, R7, R2, RZ ;  /* 0x0000000207089227 */ /* 0x000fe200078e00ff */
[----:B------:R-:W-:-:S04]  /*1060*/  IADD3 R2, PT, PT, -R6, RZ, RZ ;  /* 0x000000ff06027210 */ /* 0x000fc80007ffe1ff */
[----:B------:R-:W-:Y:S01]  /*1070*/  @!P1 SHF.R.U32.HI R8, RZ, R3, R8 ;  /* 0x00000003ff089219 */ /* 0x000fe20000011608 */
[----:B------:R-:W-:-:S03]  /*1080*/  IMAD R2, R9, R2, R5 ;  /* 0x0000000209027224 */ /* 0x000fc600078e0205 */
[----:B------:R-:W-:-:S05]  /*1090*/  @!P1 SEL R3, R7, R8, !P0 ;  /* 0x0000000807039207 */ /* 0x000fca0004000000 */
[--C-:B------:R-:W-:Y:S02]  /*10a0*/  @!P1 IMAD.IADD R6, R6, 0x1, -R3.reuse ;  /* 0x0000000106069824 */ /* 0x100fe400078e0a03 */
[----:B------:R-:W-:Y:S01]  /*10b0*/  @!P1 IMAD R3, R2, R11, R3 ;  /* 0x0000000b02039224 */ /* 0x000fe200078e0203 */
[----:B------:R-:W-:Y:S01]  /*10c0*/  IADD3 R2, PT, PT, -R7, RZ, RZ ;  /* 0x000000ff07027210 */ /* 0x000fe20007ffe1ff */
[----:B------:R-:W-:Y:S02]  /*10d0*/  @!P1 IMAD R5, R6, R9, R7 ;  /* 0x0000000906059224 */ /* 0x000fe400078e0207 */
[----:B------:R-:W-:Y:S02]  /*10e0*/  @!P1 IMAD.MOV.U32 R7, RZ, RZ, R3 ;  /* 0x000000ffff079224 */ /* 0x000fe400078e0003 */
[----:B------:R-:W-:Y:S02]  /*10f0*/  IMAD R2, R10, R2, R19 ;  /* 0x000000020a027224 */ /* 0x000fe400078e0213 */
[----:B------:R-:W-:-:S02]  /*1100*/  IMAD R16, R5, R4, R13 ;  /* 0x0000000405107224 */ /* 0x000fc400078e020d */
[----:B------:R-:W-:Y:S02]  /*1110*/  IMAD R19, R7, R10, R2 ;  /* 0x0000000a07137224 */ /* 0x000fe400078e0202 */
.L_x_14:
[----:B------:R-:W1:Y:S01]  /*1120*/  LDCU UR4, c[0x0][0xb30] ;  /* 0x00016600ff0477ac */ /* 0x000e620008000800 */
[----:B------:R-:W2:Y:S08]  /*1130*/  S2UR UR45, SR_CgaCtaId ;  /* 0x00000000002d79c3 */ /* 0x000eb00000008800 */
[----:B------:R-:W3:Y:S01]  /*1140*/  LDC R26, c[0x0][0xb24] ;  /* 0x0002c900ff1a7b82 */ /* 0x000ee20000000800 */
[----:B-1----:R-:W-:-:S09]  /*1150*/  UISETP.NE.AND UP1, UPT, UR4, 0x1, UPT ;  /* 0x000000010400788c */ /* 0x002fd2000bf25270 */
[----:B--2---:R-:W-:Y:S05]  /*1160*/  BRA.U UP1, `(.L_x_15) ;  /* 0x0000000101407547 */ /* 0x004fea000b800000 */
[----:B------:R-:W1:Y:S08]  /*1170*/  LDC.64 R4, c[0x0][0xb10] ;  /* 0x0002c400ff047b82 */ /* 0x000e700000000a00 */
[----:B------:R-:W2:Y:S08]  /*1180*/  LDC.64 R2, c[0x0][0xb18] ;  /* 0x0002c600ff027b82 */ /* 0x000eb00000000a00 */
[----:B------:R-:W4:Y:S08]  /*1190*/  LDC R6, c[0x0][0xb20] ;  /* 0x0002c800ff067b82 */ /* 0x000f300000000800 */
[----:B------:R-:W3:Y:S01]  /*11a0*/  LDC R8, c[0x0][0xb0c] ;  /* 0x0002c300ff087b82 */ /* 0x000ee20000000800 */
[----:B-1----:R-:W-:-:S05]  /*11b0*/  IMAD.HI.U32 R4, R19, R4, RZ ;  /* 0x0000000413047227 */ /* 0x002fca00078e00ff */
[----:B------:R-:W-:Y:S01]  /*11c0*/  SHF.R.U32.HI R4, RZ, R5, R4 ;  /* 0x00000005ff047219 */ /* 0x000fe20000011604 */
[----:B--2---:R-:W-:Y:S01]  /*11d0*/  IMAD.HI.U32 R3, R16, R3, RZ ;  /* 0x0000000310037227 */ /* 0x004fe200078e00ff */
[----:B------:R-:W-:-:S04]  /*11e0*/  ISETP.NE.AND P0, PT, R2, 0x1, PT ;  /* 0x000000010200780c */ /* 0x000fc80003f05270 */
[----:B----4-:R-:W-:-:S04]  /*11f0*/  SHF.R.U32.HI R3, RZ, R6, R3 ;  /* 0x00000006ff037219 */ /* 0x010fc80000011603 */
[----:B------:R-:W-:Y:S02]  /*1200*/  SEL R3, R16, R3, !P0 ;  /* 0x0000000310037207 */ /* 0x000fe40004000000 */
[----:B---3--:R-:W-:-:S04]  /*1210*/  ISETP.NE.AND P1, PT, R8, 0x1, PT ;  /* 0x000000010800780c */ /* 0x008fc80003f25270 */
[----:B------:R-:W-:-:S05]  /*1220*/  SEL R4, R19, R4, !P1 ;  /* 0x0000000413047207 */ /* 0x000fca0004800000 */
[----:B------:R-:W-:Y:S02]  /*1230*/  IMAD.IADD R5, R3, 0x1, -R4 ;  /* 0x0000000103057824 */ /* 0x000fe400078e0a04 */
[----:B------:R-:W-:Y:S02]  /*1240*/  IMAD.IADD R3, R4, 0x1, -R3 ;  /* 0x0000000104037824 */ /* 0x000fe400078e0a03 */
[----:B------:R-:W-:Y:S02]  /*1250*/  IMAD R19, R5, R8, R19 ;  /* 0x0000000805137224 */ /* 0x000fe400078e0213 */
[----:B------:R-:W-:-:S07]  /*1260*/  IMAD R16, R3, R2, R16 ;  /* 0x0000000203107224 */ /* 0x000fce00078e0210 */
.L_x_15:
[----:B------:R-:W-:Y:S01]  /*1270*/  BAR.SYNC.DEFER_BLOCKING 0x0 ;  /* 0x0000000000007b1d */ /* 0x000fe20000010000 */
[----:B------:R-:W-:Y:S01]  /*1280*/  UISETP.NE.AND UP1, UPT, UR8, 0x2, UPT ;  /* 0x000000020800788c */ /* 0x000fe2000bf25270 */
[----:B------:R-:W-:Y:S02]  /*1290*/  ISETP.NE.OR P5, PT, R0, 0x2, !P5 ;  /* 0x000000020000780c */ /* 0x000fe40006fa5670 */
[----:B------:R-:W-:-:S06]  /*12a0*/  LOP3.LUT R2, R92, 0x1f, RZ, 0xc0, !PT ;  /* 0x0000001f5c027812 */ /* 0x000fcc00078ec0ff */
[----:B------:R-:W-:Y:S05]  /*12b0*/  BRA.U UP1, `(.L_x_16) ;  /* 0x0000001901f47547 */ /* 0x000fea000b800000 */
[----:B------:R-:W1:Y:S01]  /*12c0*/  LDCU UR6, c[0x0][0x388] ;  /* 0x00007100ff0677ac */ /* 0x000e620008000800 */
[----:B------:R-:W2:Y:S01]  /*12d0*/  LDC R11, c[0x0][0x370] ;  /* 0x0000dc00ff0b7b82 */ /* 0x000ea20000000800 */
[----:B------:R-:W-:Y:S01]  /*12e0*/  PLOP3.LUT P0, PT, PT, PT, UP2, 0x80, 0x8 ;  /* 0x000000000008781c */ /* 0x000fe20003f0f028 */
[----:B------:R-:W-:Y:S01]  /*12f0*/  IMAD.MOV.U32 R10, RZ, RZ, RZ ;  /* 0x000000ffff0a7224 */ /* 0x000fe200078e00ff */
[----:B------:R-:W4:Y:S01]  /*1300*/  LDCU UR4, c[0x0][0x38c] ;  /* 0x00007180ff0477ac */ /* 0x000f220008000800 */
[----:B------:R-:W-:Y:S02]  /*1310*/  ISETP.EQ.OR P4, PT, R2, RZ, P5 ;  /* 0x000000ff0200720c */ /* 0x000fe40002f82670 */
[----:B------:R-:W-:Y:S01]  /*1320*/  PLOP3.LUT P0, PT, P0, PT, PT, 0x8, 0x80 ;  /* 0x000000000080781c */ /* 0x000fe2000070e170 */
[----:B------:R-:W3:Y:S01]  /*1330*/  LDCU UR47, c[0x0][0x390] ;  /* 0x00007200ff2f77ac */ /* 0x000ee20008000800 */
[----:B------:R-:W2:Y:S01]  /*1340*/  LDC R0, c[0x0][0x374] ;  /* 0x0000dd00ff007b82 */ /* 0x000ea20000000800 */
[----:B------:R-:W2:Y:S01]  /*1350*/  LDCU.64 UR54, c[0x0][0x348] ;  /* 0x00006900ff3677ac */ /* 0x000ea20008000a00 */
[----:B------:R-:W-:Y:S01]  /*1360*/  UMOV UR39, 0x1 ;  /* 0x0000000100277882 */ /* 0x000fe20000000000 */
[----:B------:R-:W-:Y:S01]  /*1370*/  UMOV UR38, URZ ;  /* 0x000000ff00267c82 */ /* 0x000fe20008000000 */
[----:B-1----:R-:W-:Y:S01]  /*1380*/  UIADD3 UR6, UPT, UPT, UR6, 0x1f, URZ ;  /* 0x0000001f06067890 */ /* 0x002fe2000fffe0ff */
[----:B------:R-:W-:Y:S01]  /*1390*/  UMOV UR44, URZ ;  /* 0x000000ff002c7c82 */ /* 0x000fe20008000000 */
[----:B------:R-:W-:-:S02]  /*13a0*/  UMOV UR31, URZ ;  /* 0x000000ff001f7c82 */ /* 0x000fc40008000000 */
[----:B------:R-:W-:-:S04]  /*13b0*/  USHF.R.S32.HI UR5, URZ, 0x1f, UR6 ;  /* 0x0000001fff057899 */ /* 0x000fc80008011406 */
[----:B------:R-:W-:-:S04]  /*13c0*/  ULEA.HI UR5, UR5, UR6, URZ, 0x5 ;  /* 0x0000000605057291 */ /* 0x000fc8000f8f28ff */
[----:B------:R-:W-:-:S04]  /*13d0*/  USHF.R.S32.HI UR5, URZ, 0x5, UR5 ;  /* 0x00000005ff057899 */ /* 0x000fc80008011405 */
[----:B----4-:R-:W-:-:S04]  /*13e0*/  UIMAD UR4, UR5, UR4, URZ ;  /* 0x00000004050472a4 */ /* 0x010fc8000f8e02ff */
[----:B---3--:R-:W-:-:S04]  /*13f0*/  UIMAD UR47, UR4, UR47, URZ ;  /* 0x0000002f042f72a4 */ /* 0x008fc8000f8e02ff */
[----:B------:R-:W-:Y:S02]  /*1400*/  UISETP.NE.AND UP1, UPT, UR47, URZ, UPT ;  /* 0x000000ff2f00728c */ /* 0x000fe4000bf25270 */
[----:B------:R-:W-:-:S04]  /*1410*/  UISETP.LT.U32.AND UP0, UPT, UR47, 0x8, UPT ;  /* 0x000000082f00788c */ /* 0x000fc8000bf01070 */
[----:B------:R-:W-:-:S04]  /*1420*/  USEL UR46, UR47, 0x8, UP0 ;  /* 0x000000082f2e7887 */ /* 0x000fc80008000000 */
[----:B------:R-:W-:Y:S02]  /*1430*/  UIADD3 UR23, UPT, UPT, UR46, -0x1, URZ ;  /* 0xffffffff2e177890 */ /* 0x000fe4000fffe0ff */
[----:B------:R-:W-:Y:S02]  /*1440*/  @!UP1 UIADD3 UR23, UPT, UPT, UR46, URZ, URZ ;  /* 0x000000ff2e179290 */ /* 0x000fe4000fffe0ff */
[----:B------:R-:W-:Y:S02]  /*1450*/  UIADD3 UR46, UPT, UPT, UR47, -UR46, URZ ;  /* 0x8000002e2f2e7290 */ /* 0x000fe4000fffe0ff */
[----:B--2---:R-:W-:-:S12]  /*1460*/  UIADD3 UR23, UPT, UPT, UR23, 0x1, URZ ;  /* 0x0000000117177890 */ /* 0x004fd8000fffe0ff */
.L_x_32:
[----:B------:R-:W1:Y:S01]  /*1470*/  S2UR UR22, SR_CgaCtaId ;  /* 0x00000000001679c3 */ /* 0x000e620000008800 */
[----:B------:R-:W-:Y:S01]  /*1480*/  UMOV UR4, 0x400 ;  /* 0x0000040000047882 */ /* 0x000fe20000000000 */
[----:B------:R-:W-:Y:S01]  /*1490*/  IMAD.U32 R2, RZ, RZ, UR39 ;  /* 0x00000027ff027e24 */ /* 0x000fe2000f8e00ff */
[----:B------:R-:W-:Y:S01]  /*14a0*/  UISETP.NE.AND UP0, UPT, UR47, URZ, UPT ;  /* 0x000000ff2f00728c */ /* 0x000fe2000bf05270 */
[----:B------:R-:W-:Y:S01]  /*14b0*/  R2UR UR50, R16 ;  /* 0x00000000103272ca */ /* 0x000fe200000e0000 */
[----:B------:R-:W-:Y:S01]  /*14c0*/  IMAD.SHL.U32 R19, R19, 0x40, RZ ;  /* 0x0000004013137824 */ /* 0x000fe200078e00ff */
[----:B------:R-:W-:Y:S01]  /*14d0*/  UMOV UR30, URZ ;  /* 0x000000ff001e7c82 */ /* 0x000fe20008000000 */
[----:B------:R-:W-:Y:S01]  /*14e0*/  SHF.L.U32 R2, R2, 0x1f, RZ ;  /* 0x0000001f02027819 */ /* 0x000fe200000006ff */
[----:B------:R-:W-:Y:S01]  /*14f0*/  UMOV UR53, URZ ;  /* 0x000000ff00357c82 */ /* 0x000fe20008000000 */
[----:B------:R-:W-:-:S08]  /*1500*/  UMOV UR52, URZ ;  /* 0x000000ff00347c82 */ /* 0x000fd00008000000 */
[----:B------:R-:W-:Y:S02]  /*1510*/  USHF.L.U32 UR50, UR50, 0x7, URZ ;  /* 0x0000000732327899 */ /* 0x000fe400080006ff */
[----:B-1----:R-:W-:-:S04]  /*1520*/  ULEA UR22, UR22, UR4, 0x18 ;  /* 0x0000000416167291 */ /* 0x002fc8000f8ec0ff */
[----:B------:R-:W-:-:S09]  /*1530*/  ULEA UR4, UR38, UR22, 0x3 ;  /* 0x0000001626047291 */ /* 0x000fd2000f8e18ff */
[----:B--2---:R1:W2:Y:S01]  /*1540*/  SYNCS.PHASECHK.TRANS64.TRYWAIT P2, [UR4+0x40], R2 ;  /* 0x00004002ff0075a7 */ /* 0x0042a20008041104 */
[----:B---3--:R-:W-:Y:S05]  /*1550*/  BRA.U !UP0, `(.L_x_17) ;  /* 0x0000000508c07547 */ /* 0x008fea000b800000 */
[----:B------:R-:W3:Y:S01]  /*1560*/  LDC.64 R8, c[0x0][0x480] ;  /* 0x00012000ff087b82 */ /* 0x000ee20000000a00 */
[----:B------:R-:W-:Y:S01]  /*1570*/  UIADD3 UR31, UPT, UPT, UR23, UR44, URZ ;  /* 0x0000002c171f7290 */ /* 0x000fe2000fffe0ff */
[----:B------:R-:W4:Y:S01]  /*1580*/  LDCU UR40, c[0x0][0x390] ;  /* 0x00007200ff2877ac */ /* 0x000f220008000800 */
[----:B------:R-:W2:Y:S05]  /*1590*/  LDCU UR41, c[0x0][0x38c] ;  /* 0x00007180ff2977ac */ /* 0x000eaa0008000800 */
[----:B------:R-:W4:Y:S01]  /*15a0*/  LDC.64 R6, c[0x0][0x488] ;  /* 0x00012200ff067b82 */ /* 0x000f220000000a00 */
[----:B------:R-:W2:Y:S01]  /*15b0*/  LDCU.64 UR14, c[0x0][0x4b8] ;  /* 0x00009700ff0e77ac */ /* 0x000ea20008000a00 */
[----:B------:R-:W-:-:S06]  /*15c0*/  UIADD3 UR26, UPT, UPT, UR50, 0x20, URZ ;  /* 0x00000020321a7890 */ /* 0x000fcc000fffe0ff */
[----:B-1----:R-:W1:Y:S01]  /*15d0*/  LDC.64 R2, c[0x0][0x490] ;  /* 0x00012400ff027b82 */ /* 0x002e620000000a00 */
[----:B------:R-:W-:Y:S02]  /*15e0*/  UIADD3 UR18, UPT, UPT, UR50, 0x40, URZ ;  /* 0x0000004032127890 */ /* 0x000fe4000fffe0ff */
[----:B------:R-:W-:Y:S01]  /*15f0*/  UIADD3 UR10, UPT, UPT, UR50, 0x60, URZ ;  /* 0x00000060320a7890 */ /* 0x000fe2000fffe0ff */
[----:B------:R-:W-:Y:S01]  /*1600*/  UMOV UR30, URZ ;  /* 0x000000ff001e7c82 */ /* 0x000fe20008000000 */
[----:B------:R-:W-:Y:S01]  /*1610*/  UMOV UR34, UR38 ;  /* 0x0000002600227c82 */ /* 0x000fe20008000000 */
[----:B------:R-:W-:Y:S01]  /*1620*/  UMOV UR52, URZ ;  /* 0x000000ff00347c82 */ /* 0x000fe20008000000 */
[----:B---3--:R-:W-:Y:S01]  /*1630*/  IMAD.HI.U32 R9, R19, R9, RZ ;  /* 0x0000000913097227 */ /* 0x008fe200078e00ff */
[----:B------:R-:W-:Y:S01]  /*1640*/  ISETP.NE.AND P1, PT, R8, 0x1, PT ;  /* 0x000000010800780c */ /* 0x000fe20003f25270 */
[----:B------:R-:W3:Y:S01]  /*1650*/  LDC.64 R4, c[0x0][0x4b0] ;  /* 0x00012c00ff047b82 */ /* 0x000ee20000000a00 */
[----:B------:R-:W-:-:S02]  /*1660*/  UMOV UR53, URZ ;  /* 0x000000ff00357c82 */ /* 0x000fc40008000000 */
[----:B----4-:R-:W-:-:S04]  /*1670*/  SHF.R.U32.HI R6, RZ, R6, R9 ;  /* 0x00000006ff067219 */ /* 0x010fc80000011609 */
[----:B------:R-:W-:Y:S02]  /*1680*/  SEL R6, R19, R6, !P1 ;  /* 0x0000000613067207 */ /* 0x000fe40004800000 */
[----:B------:R-:W-:Y:S02]  /*1690*/  ISETP.NE.AND P1, PT, R7, 0x1, PT ;  /* 0x000000010700780c */ /* 0x000fe40003f25270 */
[C---:B------:R-:W-:Y:S01]  /*16a0*/  R2UR UR4, R6.reuse ;  /* 0x00000000060472ca */ /* 0x040fe200000e0000 */
[----:B-1----:R-:W-:-:S04]  /*16b0*/  IMAD.HI.U32 R2, R6, R2, RZ ;  /* 0x0000000206027227 */ /* 0x002fc800078e00ff */
[----:B------:R-:W-:Y:S01]  /*16c0*/  IMAD.MOV R12, RZ, RZ, -R6 ;  /* 0x000000ffff0c7224 */ /* 0x000fe200078e0a06 */
[----:B------:R-:W-:-:S03]  /*16d0*/  SHF.R.U32.HI R2, RZ, R3, R2 ;  /* 0x00000003ff027219 */ /* 0x000fc60000011602 */
[----:B------:R-:W-:Y:S01]  /*16e0*/  IMAD R12, R8, R12, R19 ;  /* 0x0000000c080c7224 */ /* 0x000fe200078e0213 */
[----:B------:R-:W-:Y:S01]  /*16f0*/  R2UR UR37, R2 ;  /* 0x00000000022572ca */ /* 0x000fe200000e0000 */
[----:B------:R-:W-:Y:S01]  /*1700*/  VOTEU.ANY UP0, P1 ;  /* 0x0000000000ff7886 */ /* 0x000fe20000800100 */
[----:B------:R-:W1:Y:S01]  /*1710*/  LDC.64 R2, c[0x0][0x4d0] ;  /* 0x00013400ff027b82 */ /* 0x000e620000000a00 */
[----:B---3--:R-:W-:Y:S02]  /*1720*/  R2UR UR8, R4 ;  /* 0x00000000040872ca */ /* 0x008fe400000e0000 */
[----:B------:R-:W-:Y:S02]  /*1730*/  R2UR UR9, R12 ;  /* 0x000000000c0972ca */ /* 0x000fe400000e0000 */
[----:B------:R-:W-:-:S06]  /*1740*/  R2UR UR6, R5 ;  /* 0x00000000050672ca */ /* 0x000fcc00000e0000 */
[----:B------:R-:W-:Y:S01]  /*1750*/  USEL UR37, UR4, UR37, !UP0 ;  /* 0x0000002504257287 */ /* 0x000fe2000c000000 */
[----:B------:R-:W3:Y:S05]  /*1760*/  LDCU.64 UR4, c[0x0][0x4d8] ;  /* 0x00009b00ff0477ac */ /* 0x000eea0008000a00 */
[----:B------:R-:W-:-:S04]  /*1770*/  IMAD R9, RZ, RZ, -UR37 ;  /* 0x80000025ff097e24 */ /* 0x000fc8000f8e02ff */
[----:B------:R-:W-:Y:S01]  /*1780*/  IMAD R9, R7, R9, R6 ;  /* 0x0000000907097224 */ /* 0x000fe200078e0206 */
[----:B-1----:R-:W-:-:S04]  /*1790*/  R2UR UR35, R2 ;  /* 0x00000000022372ca */ /* 0x002fc800000e0000 */
[----:B------:R-:W-:Y:S02]  /*17a0*/  R2UR UR7, R9 ;  /* 0x00000000090772ca */ /* 0x000fe400000e0000 */
[----:B------:R-:W-:-:S07]  /*17b0*/  R2UR UR36, R3 ;  /* 0x00000000032472ca */ /* 0x000fce00000e0000 */
[----:B------:R-:W-:-:S06]  /*17c0*/  UIMAD UR35, UR9, UR8, UR35 ;  /* 0x00000008092372a4 */ /* 0x000fcc000f8e0223 */
[----:B--23--:R-:W-:-:S12]  /*17d0*/  UIMAD UR36, UR7, UR6, UR36 ;  /* 0x00000006072472a4 */ /* 0x00cfd8000f8e0224 */
.L_x_22:
[----:B------:R-:W-:Y:S01]  /*17e0*/  @!P5 MOV R3, 0x6000 ;  /* 0x000060000003d802 */ /* 0x000fe20000000f00 */
[----:B------:R-:W-:Y:S01]  /*17f0*/  ULEA UR33, UR34, UR22, 0x3 ;  /* 0x0000001622217291 */ /* 0x000fe2000f8e18ff */
[----:B----4-:R-:W-:Y:S11]  /*1800*/  @P2 BRA `(.L_x_18) ;  /* 0x0000000000102947 */ /* 0x010ff60003800000 */
[----:B------:R-:W-:Y:S04]  /*1810*/  MOV R2, UR39 ;  /* 0x0000002700027c02 */ /* 0x000fe80008000f00 */
[----:B------:R-:W-:Y:S04]  /*1820*/  SHF.L.U32 R5, R2, 0x1f, RZ ;  /* 0x0000001f02057819 */ /* 0x000fe800000006ff */
[----:B------:R-:W1:Y:S02]  /*1830*/  SYNCS.PHASECHK.TRANS64.TRYWAIT P1, [UR33+0x40], R5 ;  /* 0x00004005ff0075a7 */ /* 0x000e640008021121 */
[----:B-1----:R-:W-:Y:S05]  /*1840*/  @!P1 BRA `(.L_x_19) ;  /* 0x0000007000789947 */ /* 0x002fea0003800000 */
.L_x_18:
[----:B------:R2:W-:Y:S01]  /*1850*/  @!P5 SYNCS.ARRIVE.TRANS64 RZ, [UR33], R3 ;  /* 0x00000003ffffd9a7 */ /* 0x0005e20008000021 */
[----:B------:R-:W-:Y:S04]  /*1860*/  BSSY.RECONVERGENT B0, `(.L_x_20) ;  /* 0x0000003000007945 */ /* 0x000fe80003800200 */
[----:B------:R-:W-:Y:S05]  /*1870*/  @P4 BRA `(.L_x_21) ;  /* 0x0000000000044947 */ /* 0x000fea0003800000 */
[----:B------:R-:W-:Y:S05]  /*1880*/  BPT.TRAP 0x1 ;  /* 0x000000040000795c */ /* 0x000fea0000300000 */
.L_x_21:
[----:B------:R-:W-:Y:S05]  /*1890*/  BSYNC.RECONVERGENT B0 ;  /* 0x0000000000007941 */ /* 0x000fea0003800200 */
.L_x_20:
[----:B------:R-:W-:Y:S02]  /*18a0*/  UIADD3 UR38, UPT, UPT, UR34, 0x1, URZ ;  /* 0x0000000122267890 */ /* 0x000fe4000fffe0ff */
[----:B------:R-:W-:Y:S02]  /*18b0*/  UIMAD UR7, UR52, UR14, UR4 ;  /* 0x0000000e340772a4 */ /* 0x000fe4000f8e0204 */
[----:B------:R-:W-:Y:S02]  /*18c0*/  UISETP.NE.AND UP0, UPT, UR38, 0x8, UPT ;  /* 0x000000082600788c */ /* 0x000fe4000bf05270 */
[----:B------:R-:W-:Y:S02]  /*18d0*/  UIMAD UR6, UR53, UR15, UR5 ;  /* 0x0000000f350672a4 */ /* 0x000fe4000f8e0205 */
[----:B------:R-:W-:Y:S02]  /*18e0*/  USEL UR8, URZ, 0x1, UP0 ;  /* 0x00000001ff087887 */ /* 0x000fe40008000000 */
[----:B------:R-:W-:Y:S02]  /*18f0*/  USEL UR38, UR38, URZ, UP0 ;  /* 0x000000ff26267287 */ /* 0x000fe40008000000 */
[----:B------:R-:W-:Y:S02]  /*1900*/  ULOP3.LUT UR39, UR39, UR8, URZ, 0x3c, !UPT ;  /* 0x0000000827277292 */ /* 0x000fe4000f8e3cff */
[----:B------:R-:W-:Y:S02]  /*1910*/  ULEA UR8, UR38, UR22, 0x3 ;  /* 0x0000001626087291 */ /* 0x000fe4000f8e18ff */
[----:B------:R-:W-:Y:S02]  /*1920*/  UIADD3 UR60, UP1, UPT, UR54, 0x80, URZ ;  /* 0x00000080363c7890 */ /* 0x000fe4000ff3e0ff */
[----:B------:R-:W-:Y:S01]  /*1930*/  ULEA UR32, UR34, UR22, 0xd ;  /* 0x0000001622207291 */ /* 0x000fe2000f8e68ff */
[----:B-1----:R-:W-:Y:S01]  /*1940*/  MOV R2, UR39 ;  /* 0x0000002700027c02 */ /* 0x002fe20008000f00 */
[----:B------:R-:W-:Y:S02]  /*1950*/  UPRMT UR45, UR7, 0x40, UR6 ;  /* 0x00000040072d7896 */ /* 0x000fe40008000006 */
[----:B------:R-:W-:Y:S01]  /*1960*/  UIADD3.X UR61, UPT, UPT, URZ, UR55, URZ, UP1, !UPT ;  /* 0x00000037ff3d7290 */ /* 0x000fe20008ffe4ff */
[----:B--2---:R-:W-:Y:S01]  /*1970*/  SHF.L.U32 R3, R2, 0x1f, RZ ;  /* 0x0000001f02037819 */ /* 0x004fe200000006ff */
[----:B------:R-:W-:Y:S02]  /*1980*/  UIADD3 UR32, UPT, UPT, UR32, 0x8800, URZ ;  /* 0x0000880020207890 */ /* 0x000fe4000fffe0ff */
[----:B------:R-:W-:Y:S01]  /*1990*/  UPRMT UR62, UR45, 0x5410, URZ ;  /* 0x000054102d3e7896 */ /* 0x000fe200080000ff */
[----:B------:R3:W4:Y:S01]  /*19a0*/  SYNCS.PHASECHK.TRANS64.TRYWAIT P2, [UR8+0x40], R3 ;  /* 0x00004003ff0075a7 */ /* 0x0007220008041108 */
[----:B------:R-:W-:Y:S02]  /*19b0*/  ULEA UR8, UR34, UR22, 0xe ;  /* 0x0000001622087291 */ /* 0x000fe4000f8e70ff */
[----:B------:R-:W-:Y:S02]  /*19c0*/  USHF.L.U32 UR34, UR30, 0x5, URZ ;  /* 0x000000051e227899 */ /* 0x000fe400080006ff */
[----:B------:R-:W-:Y:S02]  /*19d0*/  UIADD3 UR58, UP0, UPT, UR54, 0x180, URZ ;  /* 0x00000180363a7890 */ /* 0x000fe4000ff1e0ff */
[----:B------:R-:W-:Y:S02]  /*19e0*/  UIADD3 UR48, UPT, UPT, UR8, 0x18800, URZ ;  /* 0x0001880008307890 */ /* 0x000fe4000fffe0ff */
[----:B------:R-:W-:Y:S02]  /*19f0*/  UIADD3.X UR59, UPT, UPT, URZ, UR55, URZ, UP0, !UPT ;  /* 0x00000037ff3b7290 */ /* 0x000fe400087fe4ff */
[----:B------:R-:W-:Y:S01]  /*1a00*/  UIADD3 UR24, UPT, UPT, UR8, 0x19800, URZ ;  /* 0x0001980008187890 */ /* 0x000fe2000fffe0ff */
[----:B------:R1:W-:Y:S01]  /*1a10*/  UTMALDG.4D.IM2COL [UR32], [UR60], UR62 ;  /* 0x000000203c0073b4 */ /* 0x0003e2000805803e */
[----:B------:R-:W-:Y:S02]  /*1a20*/  UIADD3 UR43, UPT, UPT, UR52, 0x1, URZ ;  /* 0x00000001342b7890 */ /* 0x000fe4000fffe0ff */
[----:B------:R-:W-:Y:S02]  /*1a30*/  UIADD3 UR16, UPT, UPT, UR8, 0x1a800, URZ ;  /* 0x0001a80008107890 */ /* 0x000fe4000fffe0ff */
[----:B------:R-:W-:Y:S02]  /*1a40*/  UISETP.NE.AND UP2, UPT, UR43, UR41, UPT ;  /* 0x000000292b00728c */ /* 0x000fe4000bf45270 */
[----:B------:R-:W-:Y:S02]  /*1a50*/  UIADD3 UR8, UPT, UPT, UR8, 0x1b800, URZ ;  /* 0x0001b80008087890 */ /* 0x000fe4000fffe0ff */
[----:B------:R-:W-:Y:S02]  /*1a60*/  UIADD3 UR42, UPT, UPT, UR53, 0x1, URZ ;  /* 0x00000001352a7890 */ /* 0x000fe4000fffe0ff */
[----:B------:R-:W-:Y:S02]  /*1a70*/  UIADD3 UR44, UPT, UPT, UR44, 0x1, URZ ;  /* 0x000000012c2c7890 */ /* 0x000fe4000fffe0ff */
[----:B------:R-:W-:Y:S01]  /*1a80*/  UIADD3 UR45, UPT, UPT, UR30, 0x1, URZ ;  /* 0x000000011e2d7890 */ /* 0x000fe2000fffe0ff */
[----:B------:R-:W-:Y:S01]  /*1a90*/  UMOV UR56, 0x0 ;  /* 0x0000000000387882 */ /* 0x000fe20000000000 */
[----:B------:R-:W-:Y:S01]  /*1aa0*/  UMOV UR57, 0x10000000 ;  /* 0x1000000000397882 */ /* 0x000fe20000000000 */
[----:B------:R-:W-:Y:S01]  /*1ab0*/  UMOV UR49, UR33 ;  /* 0x0000002100317c82 */ /* 0x000fe20008000000 */
[----:B------:R-:W-:Y:S01]  /*1ac0*/  UMOV UR51, UR34 ;  /* 0x0000002200337c82 */ /* 0x000fe20008000000 */
[----:B------:R-:W-:Y:S01]  /*1ad0*/  UMOV UR25, UR33 ;  /* 0x0000002100197c82 */ /* 0x000fe20008000000 */
[----:B------:R2:W-:Y:S01]  /*1ae0*/  UTMALDG.4D [UR48], [UR58], desc[UR56] ;  /* 0x000038303a0075b4 */ /* 0x0005e20008019000 */
[----:B------:R-:W-:Y:S01]  /*1af0*/  @UP2 UIADD3 UR42, UPT, UPT, UR53, URZ, URZ ;  /* 0x000000ff352a2290 */ /* 0x000fe2000fffe0ff */
[----:B------:R-:W-:Y:S01]  /*1b00*/  UMOV UR28, UR52 ;  /* 0x00000034001c7c82 */ /* 0x000fe20008000000 */
[----:B------:R-:W-:Y:S01]  /*1b10*/  UMOV UR29, UR53 ;  /* 0x00000035001d7c82 */ /* 0x000fe20008000000 */
[----:B------:R-:W-:Y:S01]  /*1b20*/  UMOV UR27, UR34 ;  /* 0x00000022001b7c82 */ /* 0x000fe20008000000 */
[----:B------:R-:W-:Y:S01]  /*1b30*/  UMOV UR17, UR33 ;  /* 0x0000002100117c82 */ /* 0x000fe20008000000 */
[----:B------:R-:W-:Y:S01]  /*1b40*/  UMOV UR20, UR52 ;  /* 0x0000003400147c82 */ /* 0x000fe20008000000 */
[----:B------:R3:W-:Y:S01]  /*1b50*/  UTMALDG.4D [UR24], [UR58], desc[UR56] ;  /* 0x000038183a0075b4 */ /* 0x0007e20008019000 */
[----:B------:R-:W-:Y:S01]  /*1b60*/  UISETP.NE.AND UP0, UPT, UR42, UR40, UPT ;  /* 0x000000282a00728c */ /* 0x000fe2000bf05270 */
[----:B------:R-:W-:Y:S01]  /*1b70*/  UMOV UR21, UR53 ;  /* 0x0000003500157c82 */ /* 0x000fe20008000000 */
[----:B------:R-:W-:Y:S01]  /*1b80*/  UMOV UR19, UR34 ;  /* 0x0000002200137c82 */ /* 0x000fe20008000000 */
[----:B------:R-:W-:Y:S01]  /*1b90*/  UMOV UR12, UR52 ;  /* 0x00000034000c7c82 */ /* 0x000fe20008000000 */
[----:B------:R-:W-:Y:S01]  /*1ba0*/  UMOV UR13, UR53 ;  /* 0x00000035000d7c82 */ /* 0x000fe20008000000 */
[----:B------:R-:W-:Y:S01]  /*1bb0*/  UMOV UR9, UR33 ;  /* 0x0000002100097c82 */ /* 0x000fe20008000000 */
[----:B------:R3:W-:Y:S01]  /*1bc0*/  UTMALDG.4D [UR16], [UR58], desc[UR56] ;  /* 0x000038103a0075b4 */ /* 0x0007e20008019000 */
[----:B------:R-:W-:Y:S01]  /*1bd0*/  UMOV UR11, UR34 ;  /* 0x00000022000b7c82 */ /* 0x000fe20008000000 */
[----:B-1----:R-:W-:Y:S03]  /*1be0*/  UMOV UR34, UR38 ;  /* 0x0000002600227c82 */ /* 0x002fe60008000000 */
[----:B------:R-:W-:Y:S01]  /*1bf0*/  @UP0 UIADD3 UR45, UPT, UPT, UR30, URZ, URZ ;  /* 0x000000ff1e2d0290 */ /* 0x000fe2000fffe0ff */
[----:B------:R3:W-:Y:S06]  /*1c00*/  UTMALDG.4D [UR8], [UR58], desc[UR56] ;  /* 0x000038083a0075b4 */ /* 0x0007ec0008019000 */
[----:B------:R-:W-:Y:S01]  /*1c10*/  UMOV UR30, UR45 ;  /* 0x0000002d001e7c82 */ /* 0x000fe20008000000 */
[----:B--2---:R-:W-:Y:S02]  /*1c20*/  USEL UR53, UR42, URZ, UP0 ;  /* 0x000000ff2a357287 */ /* 0x004fe40008000000 */
[----:B------:R-:W-:Y:S02]  /*1c30*/  UISETP.NE.AND UP0, UPT, UR44, UR31, UPT ;  /* 0x0000001f2c00728c */ /* 0x000fe4000bf05270 */
[----:B------:R-:W-:Y:S07]  /*1c40*/  USEL UR52, UR43, URZ, UP2 ;  /* 0x000000ff2b347287 */ /* 0x000fee0009000000 */
[----:B---3--:R-:W-:Y:S05]  /*1c50*/  BRA.U UP0, `(.L_x_22) ;  /* 0xfffffff900e07547 */ /* 0x008fea000b83ffff */
.L_x_17:
[----:B------:R-:W-:Y:S01]  /*1c60*/  ULEA UR4, UR38, UR22, 0x3 ;  /* 0x0000001626047291 */ /* 0x000fe2000f8e18ff */
[----:B-1----:R-:W-:Y:S01]  /*1c70*/  MOV R2, UR39 ;  /* 0x0000002700027c02 */ /* 0x002fe20008000f00 */
[----:B------:R-:W-:Y:S01]  /*1c80*/  @!P0 SYNCS.ARRIVE.TRANS64.A1T0 RZ, [UR22+0xc8], RZ ;  /* 0x0000c8ffffff89a7 */ /* 0x000fe20008100016 */
[----:B------:R-:W-:Y:S02]  /*1c90*/  UISETP.GE.AND UP0, UPT, UR46, 0x1, UPT ;  /* 0x000000012e00788c */ /* 0x000fe4000bf06270 */
[----:B------:R-:W-:-:S04]  /*1ca0*/  SHF.L.U32 R2, R2, 0x1f, RZ ;  /* 0x0000001f02027819 */ /* 0x000fc800000006ff */
[----:B------:R1:W3:Y:S03]  /*1cb0*/  SYNCS.PHASECHK.TRANS64.TRYWAIT P1, [UR4+0x40], R2 ;  /* 0x00004002ff0075a7 */ /* 0x0002e60008021104 */
[----:B------:R-:W-:Y:S05]  /*1cc0*/  BRA.U !UP0, `(.L_x_23) ;  /* 0x0000000508c87547 */ /* 0x000fea000b800000 */
[----:B------:R-:W4:Y:S01]  /*1cd0*/  LDC.64 R8, c[0x0][0x480] ;  /* 0x00012000ff087b82 */ /* 0x000f220000000a00 */
[----:B------:R-:W-:Y:S01]  /*1ce0*/  UIADD3 UR31, UPT, UPT, UR46, UR31, URZ ;  /* 0x0000001f2e1f7290 */ /* 0x000fe2000fffe0ff */
[----:B------:R-:W2:Y:S01]  /*1cf0*/  LDCU UR49, c[0x0][0x390] ;  /* 0x00007200ff3177ac */ /* 0x000ea20008000800 */
[----:B------:R-:W2:Y:S05]  /*1d00*/  LDCU UR51, c[0x0][0x38c] ;  /* 0x00007180ff3377ac */ /* 0x000eaa0008000800 */
[----:B------:R-:W4:Y:S01]  /*1d10*/  LDC.64 R6, c[0x0][0x488] ;  /* 0x00012200ff067b82 */ /* 0x000f220000000a00 */
[----:B------:R-:W2:Y:S01]  /*1d20*/  LDCU.64 UR14, c[0x0][0x4b8] ;  /* 0x00009700ff0e77ac */ /* 0x000ea20008000a00 */
[----:B------:R-:W-:-:S06]  /*1d30*/  UIADD3 UR26, UPT, UPT, UR50, 0x20, URZ ;  /* 0x00000020321a7890 */ /* 0x000fcc000fffe0ff */
[----:B-1----:R-:W1:Y:S01]  /*1d40*/  LDC.64 R2, c[0x0][0x490] ;  /* 0x00012400ff027b82 */ /* 0x002e620000000a00 */
[----:B------:R-:W-:Y:S02]  /*1d50*/  UIADD3 UR18, UPT, UPT, UR50, 0x40, URZ ;  /* 0x0000004032127890 */ /* 0x000fe4000fffe0ff */
[----:B------:R-:W-:Y:S01]  /*1d60*/  UIADD3 UR10, UPT, UPT, UR50, 0x60, URZ ;  /* 0x00000060320a7890 */ /* 0x000fe2000fffe0ff */
[----:B------:R-:W-:Y:S01]  /*1d70*/  UMOV UR58, UR46 ;  /* 0x0000002e003a7c82 */ /* 0x000fe20008000000 */
[----:B------:R-:W-:Y:S01]  /*1d80*/  UMOV UR32, UR38 ;  /* 0x0000002600207c82 */ /* 0x000fe20008000000 */
[----:B----4-:R-:W-:Y:S01]  /*1d90*/  IMAD.HI.U32 R9, R19, R9, RZ ;  /* 0x0000000913097227 */ /* 0x010fe200078e00ff */
[----:B------:R-:W-:Y:S01]  /*1da0*/  ISETP.NE.AND P0, PT, R8, 0x1, PT ;  /* 0x000000010800780c */ /* 0x000fe20003f05270 */
[----:B------:R-:W4:Y:S03]  /*1db0*/  LDC.64 R4, c[0x0][0x4b0] ;  /* 0x00012c00ff047b82 */ /* 0x000f260000000a00 */
[----:B------:R-:W-:-:S04]  /*1dc0*/  SHF.R.U32.HI R6, RZ, R6, R9 ;  /* 0x00000006ff067219 */ /* 0x000fc80000011609 */
        /* <DEDUP_REMOVED lines=10> */
[----:B----4-:R-:W-:Y:S02]  /*1e70*/  R2UR UR8, R4 ;  /* 0x00000000040872ca */ /* 0x010fe400000e0000 */
[----:B------:R-:W-:Y:S02]  /*1e80*/  R2UR UR9, R9 ;  /* 0x00000000090972ca */ /* 0x000fe400000e0000 */
[----:B------:R-:W-:-:S06]  /*1e90*/  R2UR UR6, R5 ;  /* 0x00000000050672ca */ /* 0x000fcc00000e0000 */
[----:B------:R-:W-:Y:S01]  /*1ea0*/  USEL UR45, UR4, UR45, !UP0 ;  /* 0x0000002d042d7287 */ /* 0x000fe2000c000000 */
[----:B------:R-:W4:Y:S05]  /*1eb0*/  LDCU.64 UR4, c[0x0][0x4d8] ;  /* 0x00009b00ff0477ac */ /* 0x000f2a0008000a00 */
[----:B------:R-:W-:-:S04]  /*1ec0*/  IMAD R12, RZ, RZ, -UR45 ;  /* 0x8000002dff0c7e24 */ /* 0x000fc8000f8e02ff */
[----:B------:R-:W-:Y:S01]  /*1ed0*/  IMAD R12, R7, R12, R6 ;  /* 0x0000000c070c7224 */ /* 0x000fe200078e0206 */
[----:B-1----:R-:W-:-:S04]  /*1ee0*/  R2UR UR43, R2 ;  /* 0x00000000022b72ca */ /* 0x002fc800000e0000 */
[----:B------:R-:W-:Y:S02]  /*1ef0*/  R2UR UR7, R12 ;  /* 0x000000000c0772ca */ /* 0x000fe400000e0000 */
[----:B------:R-:W-:-:S07]  /*1f00*/  R2UR UR44, R3 ;  /* 0x00000000032c72ca */ /* 0x000fce00000e0000 */
[----:B------:R-:W-:-:S06]  /*1f10*/  UIMAD UR43, UR9, UR8, UR43 ;  /* 0x00000008092b72a4 */ /* 0x000fcc000f8e022b */
[----:B--2-4-:R-:W-:-:S12]  /*1f20*/  UIMAD UR44, UR7, UR6, UR44 ;  /* 0x00000006072c72a4 */ /* 0x014fd8000f8e022c */
.L_x_28:
[----:B------:R-:W-:Y:S01]  /*1f30*/  @!P5 MOV R3, 0x6000 ;  /* 0x000060000003d802 */ /* 0x000fe20000000f00 */
[----:B------:R-:W-:Y:S01]  /*1f40*/  ULEA UR41, UR32, UR22, 0x3 ;  /* 0x0000001620297291 */ /* 0x000fe2000f8e18ff */
[----:B--23--:R-:W-:Y:S11]  /*1f50*/  @P1 BRA `(.L_x_24) ;  /* 0x0000000000101947 */ /* 0x00cff60003800000 */
[----:B------:R-:W-:Y:S04]  /*1f60*/  MOV R2, UR39 ;  /* 0x0000002700027c02 */ /* 0x000fe80008000f00 */
[----:B------:R-:W-:Y:S04]  /*1f70*/  SHF.L.U32 R5, R2, 0x1f, RZ ;  /* 0x0000001f02057819 */ /* 0x000fe800000006ff */
[----:B------:R-:W1:Y:S02]  /*1f80*/  SYNCS.PHASECHK.TRANS64.TRYWAIT P0, [UR41+0x40], R5 ;  /* 0x00004005ff0075a7 */ /* 0x000e640008001129 */
[----:B-1----:R-:W-:Y:S05]  /*1f90*/  @!P0 BRA `(.L_x_25) ;  /* 0x0000006800bc8947 */ /* 0x002fea0003800000 */
.L_x_24:
[----:B------:R2:W-:Y:S01]  /*1fa0*/  @!P5 SYNCS.ARRIVE.TRANS64 RZ, [UR41], R3 ;  /* 0x00000003ffffd9a7 */ /* 0x0005e20008000029 */
[----:B------:R-:W-:Y:S04]  /*1fb0*/  BSSY.RECONVERGENT B0, `(.L_x_26) ;  /* 0x0000003000007945 */ /* 0x000fe80003800200 */
[----:B------:R-:W-:Y:S05]  /*1fc0*/  @P4 BRA `(.L_x_27) ;  /* 0x0000000000044947 */ /* 0x000fea0003800000 */
[----:B------:R-:W-:Y:S05]  /*1fd0*/  BPT.TRAP 0x1 ;  /* 0x000000040000795c */ /* 0x000fea0000300000 */
.L_x_27:
[----:B------:R-:W-:Y:S05]  /*1fe0*/  BSYNC.RECONVERGENT B0 ;  /* 0x0000000000007941 */ /* 0x000fea0003800200 */
.L_x_26:
        /* <DEDUP_REMOVED lines=12> */
[----:B------:R-:W-:Y:S01]  /*20b0*/  USHF.L.U32 UR42, UR30, 0x5, URZ ;  /* 0x000000051e2a7899 */ /* 0x000fe200080006ff */
[----:B--2---:R-:W-:Y:S01]  /*20c0*/  SHF.L.U32 R3, R2, 0x1f, RZ ;  /* 0x0000001f02037819 */ /* 0x004fe200000006ff */
[----:B------:R-:W-:Y:S02]  /*20d0*/  UIADD3.X UR65, UPT, UPT, URZ, UR55, URZ, UP1, !UPT ;  /* 0x00000037ff417290 */ /* 0x000fe40008ffe4ff */
[----:B------:R-:W-:Y:S01]  /*20e0*/  UIADD3 UR40, UPT, UPT, UR40, 0x8800, URZ ;  /* 0x0000880028287890 */ /* 0x000fe2000fffe0ff */
[----:B------:R1:W2:Y:S01]  /*20f0*/  SYNCS.PHASECHK.TRANS64.TRYWAIT P1, [UR8+0x40], R3 ;  /* 0x00004003ff0075a7 */ /* 0x0002a20008021108 */
[----:B------:R-:W-:Y:S02]  /*2100*/  UPRMT UR66, UR59, 0x5410, URZ ;  /* 0x000054103b427896 */ /* 0x000fe400080000ff */
[----:B------:R-:W-:Y:S02]  /*2110*/  UIADD3 UR62, UP0, UPT, UR54, 0x180, URZ ;  /* 0x00000180363e7890 */ /* 0x000fe4000ff1e0ff */
[----:B------:R-:W-:Y:S02]  /*2120*/  ULEA UR8, UR32, UR22, 0xe ;  /* 0x0000001620087291 */ /* 0x000fe4000f8e70ff */
[----:B------:R-:W-:Y:S02]  /*2130*/  UIADD3.X UR63, UPT, UPT, URZ, UR55, URZ, UP0, !UPT ;  /* 0x00000037ff3f7290 */ /* 0x000fe400087fe4ff */
[----:B------:R-:W-:Y:S01]  /*2140*/  UIADD3 UR32, UPT, UPT, UR8, 0x18800, URZ ;  /* 0x0001880008207890 */ /* 0x000fe2000fffe0ff */
[----:B------:R-:W-:Y:S01]  /*2150*/  UTMALDG.4D.IM2COL [UR40], [UR64], UR66 ;  /* 0x00000028400073b4 */ /* 0x000fe20008058042 */
[----:B------:R-:W-:Y:S02]  /*2160*/  UIADD3 UR24, UPT, UPT, UR8, 0x19800, URZ ;  /* 0x0001980008187890 */ /* 0x000fe4000fffe0ff */
[----:B------:R-:W-:Y:S02]  /*2170*/  UIADD3 UR57, UPT, UPT, UR52, 0x1, URZ ;  /* 0x0000000134397890 */ /* 0x000fe4000fffe0ff */
[----:B------:R-:W-:Y:S02]  /*2180*/  UIADD3 UR16, UPT, UPT, UR8, 0x1a800, URZ ;  /* 0x0001a80008107890 */ /* 0x000fe4000fffe0ff */
[----:B------:R-:W-:Y:S02]  /*2190*/  UISETP.NE.AND UP1, UPT, UR57, UR51, UPT ;  /* 0x000000333900728c */ /* 0x000fe4000bf25270 */
[----:B------:R-:W-:Y:S02]  /*21a0*/  UIADD3 UR8, UPT, UPT, UR8, 0x1b800, URZ ;  /* 0x0001b80008087890 */ /* 0x000fe4000fffe0ff */
[----:B------:R-:W-:Y:S02]  /*21b0*/  UIADD3 UR56, UPT, UPT, UR53, 0x1, URZ ;  /* 0x0000000135387890 */ /* 0x000fe4000fffe0ff */
[----:B------:R-:W-:Y:S02]  /*21c0*/  UIADD3 UR59, UPT, UPT, UR30, 0x1, URZ ;  /* 0x000000011e3b7890 */ /* 0x000fe4000fffe0ff */
[----:B------:R-:W-:Y:S01]  /*21d0*/  UIADD3 UR67, UPT, UPT, UR58, -0x1, URZ ;  /* 0xffffffff3a437890 */ /* 0x000fe2000fffe0ff */
[----:B------:R-:W-:Y:S02]  /*21e0*/  UMOV UR60, 0x0 ;  /* 0x00000000003c7882 */ /* 0x000fe40000000000 */
[----:B------:R-:W-:Y:S01]  /*21f0*/  @UP1 UIADD3 UR56, UPT, UPT, UR53, URZ, URZ ;  /* 0x000000ff35381290 */ /* 0x000fe2000fffe0ff */
[----:B------:R-:W-:Y:S01]  /*2200*/  UMOV UR61, 0x10000000 ;  /* 0x10000000003d7882 */ /* 0x000fe20000000000 */
[----:B------:R-:W-:Y:S01]  /*2210*/  UMOV UR33, UR41 ;  /* 0x0000002900217c82 */ /* 0x000fe20008000000 */
        /* <DEDUP_REMOVED lines=14> */
[----:B------:R-:W-:Y:S01]  /*2300*/  UMOV UR19, UR42 ;  /* 0x0000002a00137c82 */ /* 0x000fe20008000000 */
[----:B------:R-:W-:Y:S01]  /*2310*/  UMOV UR12, UR52 ;  /* 0x00000034000c7c82 */ /* 0x000fe20008000000 */
[----:B------:R-:W-:Y:S01]  /*2320*/  UMOV UR13, UR53 ;  /* 0x00000035000d7c82 */ /* 0x000fe20008000000 */
[----:B------:R-:W-:Y:S01]  /*2330*/  UMOV UR9, UR41 ;  /* 0x0000002900097c82 */ /* 0x000fe20008000000 */
[----:B------:R-:W-:Y:S01]  /*2340*/  UMOV UR11, UR42 ;  /* 0x0000002a000b7c82 */ /* 0x000fe20008000000 */
[----:B------:R-:W-:Y:S01]  /*2350*/  @UP0 UIADD3 UR59, UPT, UPT, UR30, URZ, URZ ;  /* 0x000000ff1e3b0290 */ /* 0x000fe2000fffe0ff */
[----:B------:R1:W-:Y:S01]  /*2360*/  UTMALDG.4D [UR16], [UR62], desc[UR60] ;  /* 0x00003c103e0075b4 */ /* 0x0003e20008019000 */
[----:B------:R-:W-:Y:S02]  /*2370*/  USEL UR53, UR56, URZ, UP0 ;  /* 0x000000ff38357287 */ /* 0x000fe40008000000 */
[----:B------:R-:W-:Y:S02]  /*2380*/  UISETP.GT.U32.AND UP0, UPT, UR58, 0x1, UPT ;  /* 0x000000013a00788c */ /* 0x000fe4000bf04070 */
[----:B------:R-:W-:Y:S01]  /*2390*/  USEL UR52, UR57, URZ, UP1 ;  /* 0x000000ff39347287 */ /* 0x000fe20008800000 */
[----:B------:R-:W-:Y:S01]  /*23a0*/  UMOV UR58, UR67 ;  /* 0x00000043003a7c82 */ /* 0x000fe20008000000 */
[----:B------:R1:W-:Y:S01]  /*23b0*/  UTMALDG.4D [UR8], [UR62], desc[UR60] ;  /* 0x00003c083e0075b4 */ /* 0x0003e20008019000 */
[----:B------:R-:W-:Y:S01]  /*23c0*/  UMOV UR30, UR59 ;  /* 0x0000003b001e7c82 */ /* 0x000fe20008000000 */
[----:B---3--:R-:W-:Y:S03]  /*23d0*/  UMOV UR32, UR38 ;  /* 0x0000002600207c82 */ /* 0x008fe60008000000 */
[----:B-1----:R-:W-:Y:S05]  /*23e0*/  BRA.U UP0, `(.L_x_28) ;  /* 0xfffffff900d07547 */ /* 0x002fea000b83ffff */
.L_x_23:
[----:B------:R-:W-:Y:S01]  /*23f0*/  SHF.L.U32 R3, R10, 0x1f, RZ ;  /* 0x0000001f0a037819 */ /* 0x000fe200000006ff */
[----:B------:R-:W-:-:S03]  /*2400*/  NOP ;  /* 0x0000000000007918 */ /* 0x000fc60000000000 */
[----:B------:R-:W4:Y:S02]  /*2410*/  SYNCS.PHASECHK.TRANS64.TRYWAIT P0, [UR22+0xd0], R3 ;  /* 0x0000d003ff0075a7 */ /* 0x000f240008001116 */
[----:B----4-:R-:W-:Y:S05]  /*2420*/  @!P0 BRA `(.L_x_29) ;  /* 0x0000006400b08947 */ /* 0x010fea0003800000 */
.L_x_130:
[----:B------:R-:W4:Y:S01]  /*2430*/  LDS.128 R4, [UR22+0x110] ;  /* 0x00011016ff047984 */ /* 0x000f220008000c00 */
[----:B------:R-:W-:Y:S01]  /*2440*/  UIADD3 UR4, UPT, UPT, UR22, 0xd8, URZ ;  /* 0x000000d816047890 */ /* 0x000fe2000fffe0ff */
[----:B------:R-:W-:Y:S01]  /*2450*/  ISETP.GE.AND P0, PT, R26, 0x1, PT ;  /* 0x000000011a00780c */ /* 0x000fe20003f06270 */
[----:B------:R-:W-:Y:S01]  /*2460*/  @!PT LDS RZ, [RZ] ;  /* 0x00000000fffff984 */ /* 0x000fe20000000800 */
[----:B------:R-:W-:Y:S01]  /*2470*/  @!PT LDS RZ, [RZ] ;  /* 0x00000000fffff984 */ /* 0x000fe20000000800 */
[----:B------:R-:W-:Y:S01]  /*2480*/  @!PT LDS RZ, [RZ] ;  /* 0x00000000fffff984 */ /* 0x000fe20000000800 */
[----:B------:R-:W-:Y:S01]  /*2490*/  @!PT LDS RZ, [RZ] ;  /* 0x00000000fffff984 */ /* 0x000fe20000000800 */
[----:B------:R1:W-:Y:S06]  /*24a0*/  MEMBAR.ALL.CTA ;  /* 0x0000000000007992 */ /* 0x0003ec0000008000 */
[----:B-1----:R-:W1:Y:S01]  /*24b0*/  FENCE.VIEW.ASYNC.S ;  /* 0x00000000000073c6 */ /* 0x002e620000000000 */
[----:B------:R-:W-:-:S09]  /*24c0*/  UPRMT UR4, URZ, 0x654, UR4 ;  /* 0x00000654ff047896 */ /* 0x000fd20008000004 */
[----:B-1----:R-:W-:Y:S01]  /*24d0*/  SYNCS.ARRIVE.TRANS64.RED.A1T0 RZ, [UR4], RZ ;  /* 0x000000ffffff79a7 */ /* 0x002fe20008100404 */
[----:B----4-:R-:W-:-:S13]  /*24e0*/  LOP3.LUT P3, RZ, R6, 0x1, RZ, 0xc0, !PT ;  /* 0x0000000106ff7812 */ /* 0x010fda000786c0ff */
[----:B------:R-:W-:Y:S02]  /*24f0*/  @P3 MOV R15, R4 ;  /* 0x00000004000f3202 */ /* 0x000fe40000000f00 */
[----:B------:R-:W-:Y:S01]  /*2500*/  @P3 LOP3.LUT R13, R5, 0xffff, RZ, 0xc0, !PT ;  /* 0x0000ffff050d3812 */ /* 0x000fe200078ec0ff */
[----:B------:R-:W-:Y:S06]  /*2510*/  @!P0 BRA `(.L_x_30) ;  /* 0x0000000000b88947 */ /* 0x000fec0003800000 */
[----:B------:R-:W1:Y:S01]  /*2520*/  LDC.64 R4, c[0x0][0xb18] ;  /* 0x0002c600ff047b82 */ /* 0x000e620000000a00 */
[----:B--2---:R-:W-:-:S07]  /*2530*/  ISETP.NE.AND P2, PT, R26, 0x1, PT ;  /* 0x000000011a00780c */ /* 0x004fce0003f45270 */
[----:B------:R-:W2:Y:S08]  /*2540*/  LDC.64 R6, c[0x0][0xb10] ;  /* 0x0002c400ff067b82 */ /* 0x000eb00000000a00 */
[----:B------:R-:W4:Y:S08]  /*2550*/  LDC R8, c[0x0][0xb20] ;  /* 0x0002c800ff087b82 */ /* 0x000f300000000800 */
[----:B------:R-:W3:Y:S01]  /*2560*/  LDC R12, c[0x0][0xb0c] ;  /* 0x0002c300ff0c7b82 */ /* 0x000ee20000000800 */
[----:B-1----:R-:W-:Y:S01]  /*2570*/  IMAD.HI.U32 R9, R0, R5, RZ ;  /* 0x0000000500097227 */ /* 0x002fe200078e00ff */
[----:B------:R-:W-:-:S03]  /*2580*/  ISETP.NE.AND P0, PT, R4, 0x1, PT ;  /* 0x000000010400780c */ /* 0x000fc60003f05270 */
[----:B------:R-:W-:-:S03]  /*2590*/  IMAD.HI.U32 R5, R13, R5, RZ ;  /* 0x000000050d057227 */ /* 0x000fc600078e00ff */
[----:B------:R-:W1:Y:S01]  /*25a0*/  LDC.64 R2, c[0x0][0xb28] ;  /* 0x0002ca00ff027b82 */ /* 0x000e620000000a00 */
[----:B--2---:R-:W-:-:S04]  /*25b0*/  IMAD.HI.U32 R14, R11, R6, RZ ;  /* 0x000000060b0e7227 */ /* 0x004fc800078e00ff */
[----:B------:R-:W-:Y:S01]  /*25c0*/  IMAD.HI.U32 R16, R15, R6, RZ ;  /* 0x000000060f107227 */ /* 0x000fe200078e00ff */
[----:B------:R-:W-:Y:S02]  /*25d0*/  SHF.R.U32.HI R14, RZ, R7, R14 ;  /* 0x00000007ff0e7219 */ /* 0x000fe4000001160e */
[-C--:B----4-:R-:W-:Y:S02]  /*25e0*/  SHF.R.U32.HI R9, RZ, R8.reuse, R9 ;  /* 0x00000008ff097219 */ /* 0x090fe40000011609 */
[----:B------:R-:W-:Y:S02]  /*25f0*/  SHF.R.U32.HI R8, RZ, R8, R5 ;  /* 0x00000008ff087219 */ /* 0x000fe40000011605 */
[----:B------:R-:W-:Y:S02]  /*2600*/  SEL R9, R0, R9, !P0 ;  /* 0x0000000900097207 */ /* 0x000fe40004000000 */
[----:B------:R-:W-:Y:S02]  /*2610*/  SHF.R.U32.HI R16, RZ, R7, R16 ;  /* 0x00000007ff107219 */ /* 0x000fe40000011610 */
[----:B---3--:R-:W-:-:S02]  /*2620*/  ISETP.NE.AND P1, PT, R12, 0x1, PT ;  /* 0x000000010c00780c */ /* 0x008fc40003f25270 */
[----:B------:R-:W-:Y:S02]  /*2630*/  SEL R5, R13, R8, !P0 ;  /* 0x000000080d057207 */ /* 0x000fe40004000000 */
[----:B------:R-:W-:Y:S02]  /*2640*/  SEL R17, R11, R14, !P1 ;  /* 0x0000000e0b117207 */ /* 0x000fe40004800000 */
[----:B------:R-:W-:Y:S01]  /*2650*/  SEL R7, R15, R16, !P1 ;  /* 0x000000100f077207 */ /* 0x000fe20004800000 */
[----:B-1----:R-:W-:-:S04]  /*2660*/  IMAD.HI.U32 R14, R9, R2, RZ ;  /* 0x00000002090e7227 */ /* 0x002fc800078e00ff */
[----:B------:R-:W-:Y:S01]  /*2670*/  IMAD.HI.U32 R6, R17, R2, RZ ;  /* 0x0000000211067227 */ /* 0x000fe200078e00ff */
[----:B------:R-:W-:-:S04]  /*2680*/  @P2 SHF.R.U32.HI R9, RZ, R3, R14 ;  /* 0x00000003ff092219 */ /* 0x000fc8000001160e */
        /* <DEDUP_REMOVED lines=8> */
[----:B------:R-:W-:-:S04]  /*2710*/  @!P0 IMAD.HI.U32 R8, R7, R2, RZ ;  /* 0x0000000207088227 */ /* 0x000fc800078e00ff */
[----:B------:R-:W-:Y:S01]  /*2720*/  IMAD.MOV R2, RZ, RZ, -R6 ;  /* 0x000000ffff027224 */ /* 0x000fe200078e0a06 */
[----:B------:R-:W-:-:S03]  /*2730*/  @!P0 SHF.R.U32.HI R8, RZ, R3, R8 ;  /* 0x00000003ff088219 */ /* 0x000fc60000011608 */
[----:B------:R-:W-:Y:S01]  /*2740*/  IMAD R2, R26, R2, R5 ;  /* 0x000000021a027224 */ /* 0x000fe200078e0205 */
[----:B------:R-:W-:Y:S02]  /*2750*/  @!P0 SEL R3, R7, R8, !P2 ;  /* 0x0000000807038207 */ /* 0x000fe40005000000 */
[----:B------:R-:W-:-:S03]  /*2760*/  IADD3 R8, PT, PT, -R5, RZ, RZ ;  /* 0x000000ff05087210 */ /* 0x000fc60007ffe1ff */
[--C-:B------:R-:W-:Y:S02]  /*2770*/  @!P0 IMAD.IADD R6, R6, 0x1, -R3.reuse ;  /* 0x0000000106068824 */ /* 0x100fe400078e0a03 */
[----:B------:R-:W-:Y:S01]  /*2780*/  @!P0 IMAD R3, R2, R17, R3 ;  /* 0x0000001102038224 */ /* 0x000fe200078e0203 */
[----:B------:R-:W-:Y:S01]  /*2790*/  IADD3 R2, PT, PT, -R7, RZ, RZ ;  /* 0x000000ff07027210 */ /* 0x000fe20007ffe1ff */
[----:B------:R-:W-:Y:S02]  /*27a0*/  @!P0 IMAD R5, R26, R6, R7 ;  /* 0x000000061a058224 */ /* 0x000fe400078e0207 */
[----:B------:R-:W-:Y:S02]  /*27b0*/  IMAD R8, R4, R8, R13 ;  /* 0x0000000804087224 */ /* 0x000fe400078e020d */
[----:B------:R-:W-:Y:S02]  /*27c0*/  @!P0 IMAD.MOV.U32 R7, RZ, RZ, R3 ;  /* 0x000000ffff078224 */ /* 0x000fe400078e0003 */
[----:B------:R-:W-:-:S02]  /*27d0*/  IMAD R2, R12, R2, R15 ;  /* 0x000000020c027224 */ /* 0x000fc400078e020f */
[----:B------:R-:W-:Y:S02]  /*27e0*/  IMAD R13, R5, R4, R8 ;  /* 0x00000004050d7224 */ /* 0x000fe400078e0208 */
[----:B------:R-:W-:Y:S02]  /*27f0*/  IMAD R15, R7, R12, R2 ;  /* 0x0000000c070f7224 */ /* 0x000fe400078e0202 */
.L_x_30:
[----:B------:R-:W1:Y:S02]  /*2800*/  LDCU UR4, c[0x0][0xb30] ;  /* 0x00016600ff0477ac */ /* 0x000e640008000800 */
[----:B-1----:R-:W-:-:S09]  /*2810*/  UISETP.NE.AND UP0, UPT, UR4, 0x1, UPT ;  /* 0x000000010400788c */ /* 0x002fd2000bf05270 */
[----:B------:R-:W-:Y:S05]  /*2820*/  BRA.U UP0, `(.L_x_31) ;  /* 0x0000000100407547 */ /* 0x000fea000b800000 */
[----:B------:R-:W1:Y:S08]  /*2830*/  LDC.64 R4, c[0x0][0xb10] ;  /* 0x0002c400ff047b82 */ /* 0x000e700000000a00 */
[----:B------:R-:W4:Y:S08]  /*2840*/  LDC.64 R2, c[0x0][0xb18] ;  /* 0x0002c600ff027b82 */ /* 0x000f300000000a00 */
[----:B------:R-:W2:Y:S08]  /*2850*/  LDC R6, c[0x0][0xb20] ;  /* 0x0002c800ff067b82 */ /* 0x000eb00000000800 */
[----:B------:R-:W3:Y:S01]  /*2860*/  LDC R8, c[0x0][0xb0c] ;  /* 0x0002c300ff087b82 */ /* 0x000ee20000000800 */
[----:B-1----:R-:W-:-:S05]  /*2870*/  IMAD.HI.U32 R4, R15, R4, RZ ;  /* 0x000000040f047227 */ /* 0x002fca00078e00ff */
[----:B------:R-:W-:Y:S01]  /*2880*/  SHF.R.U32.HI R4, RZ, R5, R4 ;  /* 0x00000005ff047219 */ /* 0x000fe20000011604 */
[----:B----4-:R-:W-:Y:S01]  /*2890*/  IMAD.HI.U32 R3, R13, R3, RZ ;  /* 0x000000030d037227 */ /* 0x010fe200078e00ff */
[----:B------:R-:W-:-:S04]  /*28a0*/  ISETP.NE.AND P0, PT, R2, 0x1, PT ;  /* 0x000000010200780c */ /* 0x000fc80003f05270 */
[----:B--2---:R-:W-:-:S04]  /*28b0*/  SHF.R.U32.HI R6, RZ, R6, R3 ;  /* 0x00000006ff067219 */ /* 0x004fc80000011603 */
[----:B------:R-:W-:Y:S02]  /*28c0*/  SEL R3, R13, R6, !P0 ;  /* 0x000000060d037207 */ /* 0x000fe40004000000 */
[----:B---3--:R-:W-:-:S04]  /*28d0*/  ISETP.NE.AND P1, PT, R8, 0x1, PT ;  /* 0x000000010800780c */ /* 0x008fc80003f25270 */
[----:B------:R-:W-:-:S05]  /*28e0*/  SEL R4, R15, R4, !P1 ;  /* 0x000000040f047207 */ /* 0x000fca0004800000 */
[----:B------:R-:W-:Y:S02]  /*28f0*/  IMAD.IADD R5, R3, 0x1, -R4 ;  /* 0x0000000103057824 */ /* 0x000fe400078e0a04 */
[----:B------:R-:W-:Y:S02]  /*2900*/  IMAD.IADD R3, R4, 0x1, -R3 ;  /* 0x0000000104037824 */ /* 0x000fe400078e0a03 */
[----:B------:R-:W-:Y:S02]  /*2910*/  IMAD R15, R5, R8, R15 ;  /* 0x00000008050f7224 */ /* 0x000fe400078e020f */
[----:B------:R-:W-:-:S07]  /*2920*/  IMAD R13, R3, R2, R13 ;  /* 0x00000002030d7224 */ /* 0x000fce00078e020d */
.L_x_31:
[----:B------:R-:W-:Y:S01]  /*2930*/  UMOV UR44, UR31 ;  /* 0x0000001f002c7c82 */ /* 0x000fe20008000000 */
[----:B------:R-:W-:Y:S01]  /*2940*/  PLOP3.LUT P0, PT, PT, PT, PT, 0x80, 0x8 ;  /* 0x000000000008781c */ /* 0x000fe20003f0f070 */
[----:B------:R-:W-:Y:S01]  /*2950*/  IMAD.IADD R19, R15, 0x1, R84 ;  /* 0x000000010f137824 */ /* 0x000fe200078e0254 */
[----:B------:R-:W-:Y:S01]  /*2960*/  LOP3.LUT R10, R10, 0x1, RZ, 0x3c, !PT ;  /* 0x000000010a0a7812 */ /* 0x000fe200078e3cff */
[----:B------:R-:W-:Y:S01]  /*2970*/  IMAD.IADD R16, R13, 0x1, R78 ;  /* 0x000000010d107824 */ /* 0x000fe200078e024e */
[----:B------:R-:W-:Y:S09]  /*2980*/  @P3 BRA `(.L_x_32) ;  /* 0xffffffe800b83947 */ /* 0x000ff2000383ffff */
[----:B------:R-:W-:Y:S01]  /*2990*/  UIADD3 UR22, UPT, UPT, UR22, 0x40, URZ ;  /* 0x0000004016167890 */ /* 0x000fe2000fffe0ff */
[----:B------:R-:W-:-:S03]  /*29a0*/  MOV R3, UR39 ;  /* 0x0000002700037c02 */ /* 0x000fc60008000f00 */
[----:B------:R-:W-:Y:S01]  /*29b0*/  ULEA UR4, UR38, UR22, 0x3 ;  /* 0x0000001626047291 */ /* 0x000fe2000f8e18ff */
[----:B------:R-:W-:-:S08]  /*29c0*/  SHF.L.U32 R3, R3, 0x1f, RZ ;  /* 0x0000001f03037819 */ /* 0x000fd000000006ff */
[----:B------:R-:W1:Y:S02]  /*29d0*/  SYNCS.PHASECHK.TRANS64.TRYWAIT P0, [UR4], R3 ;  /* 0x00000003ff0075a7 */ /* 0x000e640008001104 */
[----:B-1----:R-:W-:Y:S05]  /*29e0*/  @!P0 BRA `(.L_x_33) ;  /* 0x0000006000588947 */ /* 0x002fea0003800000 */
.L_x_132:
[----:B------:R-:W-:-:S04]  /*29f0*/  UIADD3 UR6, UPT, UPT, UR38, 0x1, URZ ;  /* 0x0000000126067890 */ /* 0x000fc8000fffe0ff */
[----:B------:R-:W-:-:S04]  /*2a00*/  UISETP.NE.AND UP0, UPT, UR6, 0x8, UPT ;  /* 0x000000080600788c */ /* 0x000fc8000bf05270 */
[----:B------:R-:W-:Y:S02]  /*2a10*/  USEL UR5, URZ, 0x1, UP0 ;  /* 0x00000001ff057887 */ /* 0x000fe40008000000 */
[----:B------:R-:W-:Y:S02]  /*2a20*/  USEL UR6, UR6, URZ, UP0 ;  /* 0x000000ff06067287 */ /* 0x000fe40008000000 */
[----:B------:R-:W-:Y:S02]  /*2a30*/  ULOP3.LUT UR5, UR39, UR5, URZ, 0x3c, !UPT ;  /* 0x0000000527057292 */ /* 0x000fe4000f8e3cff */
[----:B------:R-:W-:-:S04]  /*2a40*/  ULEA UR4, UR6, UR22, 0x3 ;  /* 0x0000001606047291 */ /* 0x000fc8000f8e18ff */
[----:B-1----:R-:W-:-:S04]  /*2a50*/  MOV R3, UR5 ;  /* 0x0000000500037c02 */ /* 0x002fc80008000f00 */
[----:B------:R-:W-:-:S04]  /*2a60*/  SHF.L.U32 R3, R3, 0x1f, RZ ;  /* 0x0000001f03037819 */ /* 0x000fc800000006ff */
[----:B------:R-:W1:Y:S02]  /*2a70*/  SYNCS.PHASECHK.TRANS64.TRYWAIT P0, [UR4], R3 ;  /* 0x00000003ff0075a7 */ /* 0x000e640008001104 */
[----:B-1----:R-:W-:Y:S05]  /*2a80*/  @!P0 BRA `(.L_x_34) ;  /* 0x0000006000488947 */ /* 0x002fea0003800000 */
.L_x_134:
        /* <DEDUP_REMOVED lines=10> */
.L_x_136:
        /* <DEDUP_REMOVED lines=10> */
.L_x_138:
        /* <DEDUP_REMOVED lines=10> */
.L_x_140:
        /* <DEDUP_REMOVED lines=10> */
.L_x_142:
        /* <DEDUP_REMOVED lines=10> */
.L_x_144:
[----:B------:R-:W-:-:S04]  /*2db0*/  UIADD3 UR6, UPT, UPT, UR6, 0x1, URZ ;  /* 0x0000000106067890 */ /* 0x000fc8000fffe0ff */
[----:B------:R-:W-:-:S04]  /*2dc0*/  UISETP.NE.AND UP0, UPT, UR6, 0x8, UPT ;  /* 0x000000080600788c */ /* 0x000fc8000bf05270 */
[----:B------:R-:W-:Y:S02]  /*2dd0*/  USEL UR4, URZ, 0x1, UP0 ;  /* 0x00000001ff047887 */ /* 0x000fe40008000000 */
[----:B------:R-:W-:Y:S02]  /*2de0*/  USEL UR6, UR6, URZ, UP0 ;  /* 0x000000ff06067287 */ /* 0x000fe40008000000 */
[----:B------:R-:W-:Y:S02]  /*2df0*/  ULOP3.LUT UR4, UR5, UR4, URZ, 0x3c, !UPT ;  /* 0x0000000405047292 */ /* 0x000fe4000f8e3cff */
[----:B------:R-:W-:-:S04]  /*2e00*/  ULEA UR6, UR6, UR22, 0x3 ;  /* 0x0000001606067291 */ /* 0x000fc8000f8e18ff */
[----:B------:R-:W-:Y:S02]  /*2e10*/  IMAD.U32 R2, RZ, RZ, UR4 ;  /* 0x00000004ff027e24 */ /* 0x000fe4000f8e00ff */
[----:B-1----:R-:W-:-:S03]  /*2e20*/  MOV R0, UR6 ;  /* 0x0000000600007c02 */ /* 0x002fc60008000f00 */
[----:B------:R-:W-:-:S07]  /*2e30*/  SHF.L.U32 R3, R2, 0x1f, RZ ;  /* 0x0000001f02037819 */ /* 0x000fce00000006ff */
.L_x_40:
[----:B-1----:R1:W4:Y:S02]  /*2e40*/  SYNCS.PHASECHK.TRANS64.TRYWAIT P0, [R0+URZ], R3 ;  /* 0x00000003000075a7 */ /* 0x00232400080011ff */
[----:B----4-:R-:W-:Y:S05]  /*2e50*/  @!P0 NANOSLEEP.SYNCS 0x989680 ;  /* 0x009896800000895d */ /* 0x010fea0003900000 */
[----:B------:R-:W4:Y:S02]  /*2e60*/  @!P0 SYNCS.PHASECHK.TRANS64 P0, [R0+URZ], R3 ;  /* 0x00000003000085a7 */ /* 0x000f2400080010ff */
[----:B----4-:R-:W-:Y:S05]  /*2e70*/  @P0 EXIT ;  /* 0x000000000000094d */ /* 0x010fea0003800000 */
[----:B------:R-:W-:Y:S05]  /*2e80*/  BRA `(.L_x_40) ;  /* 0xfffffffc00ec7947 */ /* 0x000fea000383ffff */
.L_x_16:
[----:B------:R-:W-:-:S04]  /*2e90*/  UISETP.NE.AND UP1, UPT, UR45, URZ, UPT ;  /* 0x000000ff2d00728c */ /* 0x000fc8000bf25270 */
[----:B------:R-:W-:-:S09]  /*2ea0*/  UISETP.NE.OR UP1, UPT, UR8, 0x1, UP1 ;  /* 0x000000010800788c */ /* 0x000fd20008f25670 */
[----:B------:R-:W-:Y:S05]  /*2eb0*/  BRA.U UP1, `(.L_x_41) ;  /* 0x0000000101b07547 */ /* 0x000fea000b800000 */
[----:B------:R-:W-:Y:S01]  /*2ec0*/  UMOV UR4, 0x400 ;  /* 0x0000040000047882 */ /* 0x000fe20000000000 */
[----:B------:R-:W-:Y:S01]  /*2ed0*/  HFMA2 R3, -RZ, RZ, 0, 5.9604644775390625e-08 ;  /* 0x00000001ff037431 */ /* 0x000fe200000001ff */
[----:B------:R-:W-:Y:S01]  /*2ee0*/  ULEA UR45, UR45, UR4, 0x18 ;  /* 0x000000042d2d7291 */ /* 0x000fe2000f8ec0ff */
[----:B------:R-:W-:Y:S01]  /*2ef0*/  ISETP.NE.AND P0, PT, R2, RZ, PT ;  /* 0x000000ff0200720c */ /* 0x000fe20003f05270 */
[----:B------:R-:W-:Y:S02]  /*2f00*/  IMAD.MOV.U32 R8, RZ, RZ, RZ ;  /* 0x000000ffff087224 */ /* 0x000fe400078e00ff */
[----:B------:R-:W-:Y:S02]  /*2f10*/  UIADD3 UR6, UPT, UPT, UR45, 0xd8, URZ ;  /* 0x000000d82d067890 */ /* 0x000fe4000fffe0ff */
[----:B------:R-:W-:Y:S02]  /*2f20*/  UIADD3 UR7, UPT, UPT, UR45, 0xd0, URZ ;  /* 0x000000d02d077890 */ /* 0x000fe4000fffe0ff */
[----:B------:R-:W-:-:S12]  /*2f30*/  UPRMT UR6, URZ, 0x654, UR6 ;  /* 0x00000654ff067896 */ /* 0x000fd80008000006 */
.L_x_44:
[----:B------:R-:W-:Y:S01]  /*2f40*/  SHF.L.U32 R7, R3, 0x1f, RZ ;  /* 0x0000001f03077819 */ /* 0x000fe200000006ff */
[----:B------:R-:W-:Y:S02]  /*2f50*/  IMAD.U32 R9, RZ, RZ, UR7 ;  /* 0x00000007ff097e24 */ /* 0x000fe4000f8e00ff */
[----:B------:R-:W-:Y:S01]  /*2f60*/  @!P0 IMAD.MOV.U32 R5, RZ, RZ, 0x10 ;  /* 0x00000010ff058424 */ /* 0x000fe200078e00ff */
[----:B------:R-:W1:Y:S02]  /*2f70*/  SYNCS.PHASECHK.TRANS64.TRYWAIT P1, [UR45+0xd8], R7 ;  /* 0x0000d807ff0075a7 */ /* 0x000e64000802112d */
[----:B------:R-:W-:-:S04]  /*2f80*/  PRMT R9, R2, 0x654, R9 ;  /* 0x0000065402097816 */ /* 0x000fc80000000009 */
[----:B------:R-:W-:Y:S01]  /*2f90*/  SEL R0, R9, R0, !P0 ;  /* 0x0000000009007207 */ /* 0x000fe20004000000 */
[----:B-1----:R-:W-:Y:S06]  /*2fa0*/  @!P1 BRA `(.L_x_42) ;  /* 0x0000005c00909947 */ /* 0x002fec0003800000 */
.L_x_146:
[----:B------:R-:W-:Y:S01]  /*2fb0*/  UIADD3 UR4, UPT, UPT, UR45, 0x110, URZ ;  /* 0x000001102d047890 */ /* 0x000fe2000fffe0ff */
[----:B------:R2:W-:Y:S01]  /*2fc0*/  @!P0 SYNCS.ARRIVE.TRANS64.RED RZ, [R0+URZ], R5 ;  /* 0x0000000500ff89a7 */ /* 0x0005e200080004ff */
[----:B------:R-:W-:Y:S01]  /*2fd0*/  UIADD3 UR5, UPT, UPT, UR45, 0xd0, URZ ;  /* 0x000000d02d057890 */ /* 0x000fe2000fffe0ff */
[----:B------:R-:W-:-:S08]  /*2fe0*/  LOP3.LUT R3, R3, 0x1, RZ, 0x3c, !PT ;  /* 0x0000000103037812 */ /* 0x000fd000078e3cff */
[----:B------:R-:W-:Y:S06]  /*2ff0*/  UGETNEXTWORKID.BROADCAST [UR4], [UR5] ;  /* 0x00000000040073ca */ /* 0x000fec0008000100 */
[----:B--2---:R-:W-:-:S04]  /*3000*/  SHF.L.U32 R5, R8, 0x1f, RZ ;  /* 0x0000001f08057819 */ /* 0x004fc800000006ff */
[----:B------:R-:W2:Y:S02]  /*3010*/  SYNCS.PHASECHK.TRANS64.TRYWAIT P1, [UR45+0xd0], R5 ;  /* 0x0000d005ff0075a7 */ /* 0x000ea4000802112d */
[----:B--2---:R-:W-:Y:S05]  /*3020*/  @!P1 BRA `(.L_x_43) ;  /* 0x0000005c00889947 */ /* 0x004fea0003800000 */
.L_x_148:
[----:B-1----:R-:W1:Y:S01]  /*3030*/  LDS.128 R4, [UR45+0x110] ;  /* 0x0001102dff047984 */ /* 0x002e620008000c00 */
[----:B------:R-:W-:Y:S01]  /*3040*/  LOP3.LUT R8, R8, 0x1, RZ, 0x3c, !PT ;  /* 0x0000000108087812 */ /* 0x000fe200078e3cff */
[----:B------:R-:W-:Y:S01]  /*3050*/  @!PT LDS RZ, [RZ] ;  /* 0x00000000fffff984 */ /* 0x000fe20000000800 */
[----:B------:R-:W-:Y:S01]  /*3060*/  @!PT LDS RZ, [RZ] ;  /* 0x00000000fffff984 */ /* 0x000fe20000000800 */
[----:B------:R-:W-:Y:S01]  /*3070*/  @!PT LDS RZ, [RZ] ;  /* 0x00000000fffff984 */ /* 0x000fe20000000800 */
[----:B------:R-:W-:Y:S01]  /*3080*/  @!PT LDS RZ, [RZ] ;  /* 0x00000000fffff984 */ /* 0x000fe20000000800 */
[----:B------:R2:W-:Y:S06]  /*3090*/  MEMBAR.ALL.CTA ;  /* 0x0000000000007992 */ /* 0x0005ec0000008000 */
[----:B--2---:R-:W2:Y:S02]  /*30a0*/  FENCE.VIEW.ASYNC.S ;  /* 0x00000000000073c6 */ /* 0x004ea40000000000 */
[----:B--2---:R-:W-:Y:S01]  /*30b0*/  SYNCS.ARRIVE.TRANS64.RED.A1T0 RZ, [UR6], RZ ;  /* 0x000000ffffff79a7 */ /* 0x004fe20008100406 */
[----:B-1----:R-:W-:-:S13]  /*30c0*/  LOP3.LUT P1, RZ, R6, 0x1, RZ, 0xc0, !PT ;  /* 0x0000000106ff7812 */ /* 0x002fda000782c0ff */
[----:B------:R-:W-:Y:S05]  /*30d0*/  @P1 BRA `(.L_x_44) ;  /* 0xfffffffc00981947 */ /* 0x000fea000383ffff */
[----:B------:R-:W-:-:S04]  /*30e0*/  SHF.L.U32 R0, R3, 0x1f, RZ ;  /* 0x0000001f03007819 */ /* 0x000fc800000006ff */
[----:B------:R-:W1:Y:S02]  /*30f0*/  SYNCS.PHASECHK.TRANS64 P0, [UR45+0xd8], R0 ;  /* 0x0000d800ff0075a7 */ /* 0x000e64000800102d */
[----:B-1----:R-:W-:Y:S05]  /*3100*/  @P0 EXIT ;  /* 0x000000000000094d */ /* 0x002fea0003800000 */
[----:B------:R-:W-:-:S07]  /*3110*/  MOV R0, UR45 ;  /* 0x0000002d00007c02 */ /* 0x000fce0008000f00 */
.L_x_45:
[----:B-1----:R-:W-:-:S04]  /*3120*/  SHF.L.U32 R5, R3, 0x1f, RZ ;  /* 0x0000001f03057819 */ /* 0x002fc800000006ff */
[----:B------:R1:W2:Y:S03]  /*3130*/  SYNCS.PHASECHK.TRANS64.TRYWAIT P0, [R0+URZ+0xd8], R5 ;  /* 0x0000d805000075a7 */ /* 0x0002a600080011ff */
[----:B--2---:R-:W-:Y:S05]  /*3140*/  @!P0 NANOSLEEP.SYNCS 0x989680 ;  /* 0x009896800000895d */ /* 0x004fea0003900000 */
[----:B------:R-:W2:Y:S02]  /*3150*/  @!P0 SYNCS.PHASECHK.TRANS64 P0, [R0+URZ+0xd8], R5 ;  /* 0x0000d805000085a7 */ /* 0x000ea400080010ff */
[----:B--2---:R-:W-:Y:S05]  /*3160*/  @P0 EXIT ;  /* 0x000000000000094d */ /* 0x004fea0003800000 */
[----:B------:R-:W-:Y:S05]  /*3170*/  BRA `(.L_x_45) ;  /* 0xfffffffc00e87947 */ /* 0x000fea000383ffff */
.L_x_41:
[----:B------:R-:W-:-:S09]  /*3180*/  UISETP.NE.AND UP1, UPT, UR8, URZ, UPT ;  /* 0x000000ff0800728c */ /* 0x000fd2000bf25270 */
[----:B------:R-:W-:Y:S05]  /*3190*/  BRA.U UP1, `(.L_x_46) ;  /* 0x0000000d01787547 */ /* 0x000fea000b800000 */
[----:B------:R-:W-:Y:S01]  /*31a0*/  UMOV UR4, 0x40 ;  /* 0x0000004000047882 */ /* 0x000fe20000000000 */
[----:B------:R-:W-:Y:S01]  /*31b0*/  NOP ;  /* 0x0000000000007918 */ /* 0x000fe20000000000 */
[----:B------:R-:W-:Y:S01]  /*31c0*/  ULEA UR4, UR45, UR4, 0x18 ;  /* 0x000000042d047291 */ /* 0x000fe2000f8ec0ff */
[----:B------:R-:W-:Y:S02]  /*31d0*/  UMOV UR5, 0x400 ;  /* 0x0000040000057882 */ /* 0x000fe40000000000 */
[----:B------:R-:W-:-:S06]  /*31e0*/  ULEA UR45, UR45, UR5, 0x18 ;  /* 0x000000052d2d7291 */ /* 0x000fcc000f8ec0ff */
[----:B------:R-:W1:Y:S02]  /*31f0*/  LDS.U8 R0, [UR4+0x1c] ;  /* 0x00001c04ff007984 */ /* 0x000e640008000000 */
[----:B-1----:R-:W-:-:S13]  /*3200*/  ISETP.NE.AND P0, PT, R0, RZ, PT ;  /* 0x000000ff0000720c */ /* 0x002fda0003f05270 */
[----:B------:R-:W-:Y:S05]  /*3210*/  @P0 BRA `(.L_x_47) ;  /* 0x0000000000580947 */ /* 0x000fea0003800000 */
[----:B------:R-:W-:-:S13]  /*3220*/  ELECT P0, URZ, PT ;  /* 0x0000000000ff782f */ /* 0x000fda0003800000 */
[----:B------:R-:W-:Y:S05]  /*3230*/  @!P0 BRA `(.L_x_48) ;  /* 0x0000000000608947 */ /* 0x000fea0003800000 */
[----:B------:R-:W-:Y:S01]  /*3240*/  UMOV UR5, 0x10 ;  /* 0x0000001000057882 */ /* 0x000fe20000000000 */
[----:B------:R-:W-:Y:S01]  /*3250*/  HFMA2 R0, -RZ, RZ, 0, 5.9604644775390625e-08 ;  /* 0x00000001ff007431 */ /* 0x000fe200000001ff */
[----:B------:R-:W-:-:S03]  /*3260*/  MOV R2, 0xffff ;  /* 0x0000ffff00027802 */ /* 0x000fc60000000f00 */
[----:B------:R-:W-:Y:S04]  /*3270*/  DEPBAR.LE SB1, 0x36 ;  /* 0x00009d800000791a */ /* 0x000fe80000000000 */
[----:B------:R-:W1:Y:S02]  /*3280*/  UTCATOMSWS.FIND_AND_SET.ALIGN UP0, UR5, UR5 ;  /* 0x00000005000575e3 */ /* 0x000e640008000800 */
[----:B-1----:R-:W-:Y:S01]  /*3290*/  MOV R3, UR5 ;  /* 0x0000000500037c02 */ /* 0x002fe20008000f00 */
[----:B------:R-:W-:Y:S06]  /*32a0*/  BRA.U UP0, `(.L_x_49) ;  /* 0x0000000100187547 */ /* 0x000fec000b800000 */
.L_x_50:
[----:B------:R-:W-:Y:S05]  /*32b0*/  NANOSLEEP 0x64 ;  /* 0x000000640000795d */ /* 0x000fea0003800000 */
[----:B------:R-:W-:-:S05]  /*32c0*/  UMOV UR5, 0x10 ;  /* 0x0000001000057882 */ /* 0x000fca0000000000 */
[----:B------:R-:W-:Y:S04]  /*32d0*/  DEPBAR.LE SB1, 0x36 ;  /* 0x00009d800000791a */ /* 0x000fe80000000000 */
[----:B------:R-:W1:Y:S02]  /*32e0*/  UTCATOMSWS.FIND_AND_SET.ALIGN UP0, UR5, UR5 ;  /* 0x00000005000575e3 */ /* 0x000e640008000800 */
[----:B-1----:R-:W-:Y:S01]  /*32f0*/  MOV R3, UR5 ;  /* 0x0000000500037c02 */ /* 0x002fe20008000f00 */
[----:B------:R-:W-:Y:S05]  /*3300*/  BRA.U !UP0, `(.L_x_50) ;  /* 0xfffffffd08e87547 */ /* 0x000fea000b83ffff */
.L_x_49:
[-C--:B------:R-:W-:Y:S02]  /*3310*/  SHF.L.U32 R2, R2, R3.reuse, RZ ;  /* 0x0000000302027219 */ /* 0x080fe400000006ff */
[----:B------:R-:W-:Y:S01]  /*3320*/  SHF.L.U32 R0, R0, R3, RZ ;  /* 0x0000000300007219 */ /* 0x000fe200000006ff */
[----:B------:R-:W-:Y:S02]  /*3330*/  IMAD.SHL.U32 R3, R3, 0x20, RZ ;  /* 0x0000002003037824 */ /* 0x000fe400078e00ff */
[----:B------:R1:W-:Y:S04]  /*3340*/  ATOMS.OR RZ, [UR4+0x14], R2 ;  /* 0x00001402ffff798c */ /* 0x0003e8000b000004 */
[----:B------:R1:W-:Y:S04]  /*3350*/  ATOMS.OR RZ, [UR4+0x18], R0 ;  /* 0x00001800ffff798c */ /* 0x0003e8000b000004 */
[----:B------:R1:W-:Y:S01]  /*3360*/  STS [UR45+0x120], R3 ;  /* 0x00012003ff007988 */ /* 0x0003e2000800082d */
[----:B------:R-:W-:Y:S05]  /*3370*/  BRA `(.L_x_48) ;  /* 0x0000000000107947 */ /* 0x000fea0003800000 */
.L_x_47:
[----:B------:R-:W-:Y:S02]  /*3380*/  MOV R0, 0xffffffff ;  /* 0xffffffff00007802 */ /* 0x000fe40000000f00 */
[----:B------:R-:W-:-:S03]  /*3390*/  MOV R2, 0x33c0 ;  /* 0x000033c000027802 */ /* 0x000fc60000000f00 */
[----:B------:R1:W-:Y:S04]  /*33a0*/  STS [UR45+0x120], R0 ;  /* 0x00012000ff007988 */ /* 0x0003e8000800082d */
[----:B-1-3-5:R-:W-:Y:S05]  /*33b0*/  CALL.REL.NOINC `($__internal_1_$__cuda_sm10x_tcgen05_guardrail_trap_phase_invalid_during_alloc) ;  /* 0x0000006000987944 */ /* 0x02afea0003c00000 */
.L_x_48:
[----:B------:R-:W-:Y:S05]  /*33c0*/  WARPSYNC.ALL ;  /* 0x0000000000007948 */ /* 0x000fea0003800000 */
[----:B------:R-:W2:Y:S01]  /*33d0*/  S2UR UR6, SR_CgaCtaId ;  /* 0x00000000000679c3 */ /* 0x000ea20000008800 */
[----:B------:R-:W-:Y:S01]  /*33e0*/  UMOV UR4, 0x400 ;  /* 0x0000040000047882 */ /* 0x000fe20000000000 */
[----:B------:R-:W-:-:S06]  /*33f0*/  NOP ;  /* 0x0000000000007918 */ /* 0x000fcc0000000000 */
[----:B------:R-:W-:Y:S06]  /*3400*/  BAR.ARV 0x6, 0xa0 ;  /* 0x0182800000007b1d */ /* 0x000fec0000002000 */
[----:B------:R-:W-:Y:S01]  /*3410*/  IMAD.MOV.U32 R10, RZ, RZ, 0x1 ;  /* 0x00000001ff0a7424 */ /* 0x000fe200078e00ff */
[----:B------:R-:W-:Y:S01]  /*3420*/  CS2R R8, SRZ ;  /* 0x0000000000087805 */ /* 0x000fe2000001ff00 */
[----:B------:R-:W-:Y:S01]  /*3430*/  UMOV UR15, URZ ;  /* 0x000000ff000f7c82 */ /* 0x000fe20008000000 */
[----:B------:R-:W-:Y:S01]  /*3440*/  UMOV UR14, URZ ;  /* 0x000000ff000e7c82 */ /* 0x000fe20008000000 */
[----:B------:R-:W-:Y:S01]  /*3450*/  UMOV UR24, 0x0 ;  /* 0x0000000000187882 */ /* 0x000fe20000000000 */
[----:B------:R-:W-:Y:S01]  /*3460*/  UMOV UR25, 0x4210910 ;  /* 0x0421091000197882 */ /* 0x000fe20000000000 */
[----:B------:R-:W-:Y:S01]  /*3470*/  UMOV UR22, 0x0 ;  /* 0x0000000000167882 */ /* 0x000fe20000000000 */
[----:B------:R-:W-:Y:S01]  /*3480*/  UMOV UR23, 0x4210910 ;  /* 0x0421091000177882 */ /* 0x000fe20000000000 */
[----:B------:R-:W-:Y:S01]  /*3490*/  UMOV UR20, 0x0 ;  /* 0x0000000000147882 */ /* 0x000fe20000000000 */
[----:B------:R-:W-:Y:S01]  /*34a0*/  UMOV UR21, 0x4210910 ;  /* 0x0421091000157882 */ /* 0x000fe20000000000 */
[----:B--2---:R-:W-:Y:S01]  /*34b0*/  ULEA UR6, UR6, UR4, 0x18 ;  /* 0x0000000406067291 */ /* 0x004fe2000f8ec0ff */
[----:B------:R-:W2:Y:S03]  /*34c0*/  LDCU.64 UR4, c[0x0][0x388] ;  /* 0x00007100ff0477ac */ /* 0x000ea60008000a00 */
[----:B------:R-:W-:-:S02]  /*34d0*/  UIADD3 UR9, UPT, UPT, UR6, 0x8800, URZ ;  /* 0x0000880006097890 */ /* 0x000fc4000fffe0ff */
[----:B------:R-:W-:-:S03]  /*34e0*/  UIADD3 UR10, UPT, UPT, UR6, 0x18800, URZ ;  /* 0x00018800060a7890 */ /* 0x000fc6000fffe0ff */
[----:B------:R-:W1:Y:S01]  /*34f0*/  LDS R11, [UR6+0x120] ;  /* 0x00012006ff0b7984 */ /* 0x000e620008000800 */
[----:B------:R-:W-:Y:S02]  /*3500*/  USHF.R.U32.HI UR9, URZ, 0x4, UR9 ;  /* 0x00000004ff097899 */ /* 0x000fe40008011609 */
[----:B------:R-:W-:Y:S02]  /*3510*/  USHF.R.U32.HI UR10, URZ, 0x4, UR10 ;  /* 0x00000004ff0a7899 */ /* 0x000fe4000801160a */
[----:B------:R-:W-:Y:S02]  /*3520*/  ULOP3.LUT UR9, UR9, 0x3fff, URZ, 0xc0, !UPT ;  /* 0x00003fff09097892 */ /* 0x000fe4000f8ec0ff */
[----:B------:R-:W-:Y:S02]  /*3530*/  ULOP3.LUT UR10, UR10, 0x3fff, URZ, 0xc0, !UPT ;  /* 0x00003fff0a0a7892 */ /* 0x000fe4000f8ec0ff */
[----:B------:R-:W-:Y:S02]  /*3540*/  ULOP3.LUT UR9, UR9, 0x10000, URZ, 0xfc, !UPT ;  /* 0x0001000009097892 */ /* 0x000fe4000f8efcff */
[----:B--2---:R-:W-:-:S02]  /*3550*/  UIADD3 UR7, UPT, UPT, UR4, 0x1f, URZ ;  /* 0x0000001f04077890 */ /* 0x004fc4000fffe0ff */
[----:B------:R-:W-:Y:S02]  /*3560*/  ULOP3.LUT UR10, UR10, 0x1000000, URZ, 0xfc, !UPT ;  /* 0x010000000a0a7892 */ /* 0x000fe4000f8efcff */
[----:B------:R-:W-:Y:S01]  /*3570*/  USHF.R.S32.HI UR4, URZ, 0x1f, UR7 ;  /* 0x0000001fff047899 */ /* 0x000fe20008011407 */
[----:B------:R-:W-:Y:S01]  /*3580*/  UMOV UR18, 0x0 ;  /* 0x0000000000127882 */ /* 0x000fe20000000000 */
[----:B------:R-:W-:Y:S02]  /*3590*/  UMOV UR19, 0x4210910 ;  /* 0x0421091000137882 */ /* 0x000fe40000000000 */
[----:B------:R-:W-:-:S04]  /*35a0*/  ULEA.HI UR7, UR4, UR7, URZ, 0x5 ;  /* 0x0000000704077291 */ /* 0x000fc8000f8f28ff */
[----:B------:R-:W-:-:S03]  /*35b0*/  USHF.R.S32.HI UR7, URZ, 0x5, UR7 ;  /* 0x00000005ff077899 */ /* 0x000fc60008011407 */
[----:B------:R-:W2:Y:S01]  /*35c0*/  LDCU UR4, c[0x0][0x390] ;  /* 0x00007200ff0477ac */ /* 0x000ea20008000800 */
[----:B------:R-:W-:Y:S02]  /*35d0*/  UIMAD UR7, UR7, UR5, URZ ;  /* 0x00000005070772a4 */ /* 0x000fe4000f8e02ff */
[----:B------:R-:W-:-:S04]  /*35e0*/  UIADD3 UR5, UPT, UPT, UR6, 0xd8, URZ ;  /* 0x000000d806057890 */ /* 0x000fc8000fffe0ff */
[----:B------:R-:W-:Y:S01]  /*35f0*/  UPRMT UR5, URZ, 0x654, UR5 ;  /* 0x00000654ff057896 */ /* 0x000fe20008000005 */
[C---:B-1----:R-:W-:Y:S01]  /*3600*/  VIADD R3, R11.reuse, 0x80 ;  /* 0x000000800b037836 */ /* 0x042fe20000000000 */
[----:B------:R-:W-:Y:S01]  /*3610*/  LOP3.LUT R2, R11, 0xffff, RZ, 0xc0, !PT ;  /* 0x0000ffff0b027812 */ /* 0x000fe200078ec0ff */
[----:B--2---:R-:W-:-:S03]  /*3620*/  UIMAD UR4, UR7, UR4, URZ ;  /* 0x00000004070472a4 */ /* 0x004fc6000f8e02ff */
[----:B------:R-:W-:Y:S01]  /*3630*/  LOP3.LUT R3, R3, 0xffff, RZ, 0xc0, !PT ;  /* 0x0000ffff03037812 */ /* 0x000fe200078ec0ff */
[----:B------:R-:W-:-:S04]  /*3640*/  UIADD3 UR16, UPT, UPT, UR4, -0x1, URZ ;  /* 0xffffffff04107890 */ /* 0x000fc8000fffe0ff */
[----:B------:R1:W-:Y:S01]  /*3650*/  STL.64 [R1], R2 ;  /* 0x0000000201007387 */ /* 0x0003e20000100a00 */
[----:B------:R-:W-:-:S11]  /*3660*/  UISETP.GE.AND UP2, UPT, UR4, 0x1, UPT ;  /* 0x000000010400788c */ /* 0x000fd6000bf46270 */
.L_x_57:
[----:B-1----:R-:W-:-:S04]  /*3670*/  SHF.L.U32 R3, R9, 0x1f, RZ ;  /* 0x0000001f09037819 */ /* 0x002fc800000006ff */
[----:B------:R-:W1:Y:S02]  /*3680*/  SYNCS.PHASECHK.TRANS64.TRYWAIT P0, [UR6+0xd0], R3 ;  /* 0x0000d003ff0075a7 */ /* 0x000e640008001106 */
[----:B-12-4-:R-:W-:Y:S05]  /*3690*/  @!P0 BRA `(.L_x_51) ;  /* 0x0000005800048947 */ /* 0x016fea0003800000 */
.L_x_150:
[----:B------:R-:W2:Y:S01]  /*36a0*/  LDS.128 R4, [UR6+0x110] ;  /* 0x00011006ff047984 */ /* 0x000ea20008000c00 */
[----:B------:R-:W-:Y:S01]  /*36b0*/  ULEA UR8, UR15, UR6, 0x3 ;  /* 0x000000060f087291 */ /* 0x000fe2000f8e18ff */
[----:B-1----:R-:W-:Y:S01]  /*36c0*/  SHF.L.U32 R3, R10, 0x1f, RZ ;  /* 0x0000001f0a037819 */ /* 0x002fe200000006ff */
[----:B------:R-:W-:Y:S01]  /*36d0*/  @!PT LDS RZ, [RZ] ;  /* 0x00000000fffff984 */ /* 0x000fe20000000800 */
[----:B------:R-:W-:Y:S01]  /*36e0*/  @!PT LDS RZ, [RZ] ;  /* 0x00000000fffff984 */ /* 0x000fe20000000800 */
[----:B------:R-:W-:Y:S01]  /*36f0*/  @!PT LDS RZ, [RZ] ;  /* 0x00000000fffff984 */ /* 0x000fe20000000800 */
[----:B------:R-:W-:Y:S01]  /*3700*/  @!PT LDS RZ, [RZ] ;  /* 0x00000000fffff984 */ /* 0x000fe20000000800 */
[----:B------:R1:W-:Y:S06]  /*3710*/  MEMBAR.ALL.CTA ;  /* 0x0000000000007992 */ /* 0x0003ec0000008000 */
[----:B-1----:R-:W1:Y:S02]  /*3720*/  FENCE.VIEW.ASYNC.S ;  /* 0x00000000000073c6 */ /* 0x002e640000000000 */
[----:B-1----:R-:W-:Y:S01]  /*3730*/  SYNCS.ARRIVE.TRANS64.RED.A1T0 RZ, [UR5], RZ ;  /* 0x000000ffffff79a7 */ /* 0x002fe20008100405 */
[----:B------:R-:W1:Y:S02]  /*3740*/  SYNCS.PHASECHK.TRANS64.TRYWAIT P0, [UR8+0xf0], R3 ;  /* 0x0000f003ff0075a7 */ /* 0x000e640008001108 */
[----:B-12---:R-:W-:Y:S05]  /*3750*/  @!P0 BRA `(.L_x_52) ;  /* 0x0000005400ec8947 */ /* 0x006fea0003800000 */
.L_x_152:
[----:B------:R-:W-:Y:S05]  /*3760*/  BRA.U !UP2, `(.L_x_53) ;  /* 0x000000010af07547 */ /* 0x000fea000b800000 */
[----:B-1----:R-:W-:Y:S01]  /*3770*/  IMAD.U32 R0, RZ, RZ, UR15 ;  /* 0x0000000fff007e24 */ /* 0x002fe2000f8e00ff */
[----:B------:R-:W-:-:S04]  /*3780*/  ULEA UR4, UR14, UR6, 0x3 ;  /* 0x000000060e047291 */ /* 0x000fc8000f8e18ff */
[----:B------:R-:W-:Y:S02]  /*3790*/  LEA R2, R0, R1, 0x2 ;  /* 0x0000000100027211 */ /* 0x000fe400078e10ff */
[----:B------:R-:W-:-:S04]  /*37a0*/  SHF.L.U32 R0, R8, 0x1f, RZ ;  /* 0x0000001f08007819 */ /* 0x000fc800000006ff */
[----:B------:R-:W5:Y:S01]  /*37b0*/  LDL R2, [R2] ;  /* 0x0000000002027983 */ /* 0x000f620000100800 */
[----:B------:R1:W2:Y:S01]  /*37c0*/  SYNCS.PHASECHK.TRANS64.TRYWAIT P2, [UR4], R0 ;  /* 0x00000000ff0075a7 */ /* 0x0002a20008041104 */
[----:B------:R-:W-:Y:S01]  /*37d0*/  UPLOP3.LUT UP3, UPT, UPT, UPT, UPT, 0x40, 0x4 ;  /* 0x000000000004789c */ /* 0x000fe20003f6e870 */
[----:B------:R-:W-:Y:S01]  /*37e0*/  UMOV UR13, UR16 ;  /* 0x00000010000d7c82 */ /* 0x000fe20008000000 */
[----:B------:R-:W-:-:S09]  /*37f0*/  UMOV UR12, UR14 ;  /* 0x0000000e000c7c82 */ /* 0x000fd20008000000 */
.L_x_56:
[----:B----4-:R-:W-:Y:S01]  /*3800*/  ULEA UR7, UR12, UR6, 0x3 ;  /* 0x000000060c077291 */ /* 0x010fe2000f8e18ff */
[----:B-12---:R-:W-:Y:S11]  /*3810*/  @P2 BRA `(.L_x_54) ;  /* 0x00000000000c2947 */ /* 0x006ff60003800000 */
[----:B------:R-:W-:Y:S04]  /*3820*/  SHF.L.U32 R3, R8, 0x1f, RZ ;  /* 0x0000001f08037819 */ /* 0x000fe800000006ff */
[----:B------:R-:W2:Y:S02]  /*3830*/  SYNCS.PHASECHK.TRANS64.TRYWAIT P0, [UR7], R3 ;  /* 0x00000003ff0075a7 */ /* 0x000ea40008001107 */
[----:B--2---:R-:W-:Y:S05]  /*3840*/  @!P0 BRA `(.L_x_55) ;  /* 0x0000005400c88947 */ /* 0x004fea0003800000 */
.L_x_54:
[----:B------:R-:W-:Y:S01]  /*3850*/  UISETP.NE.AND UP0, UPT, UR13, URZ, UPT ;  /* 0x000000ff0d00728c */ /* 0x000fe2000bf05270 */
[----:B------:R-:W-:Y:S01]  /*3860*/  PLOP3.LUT P2, PT, PT, PT, PT, 0x80, 0x8 ;  /* 0x000000000008781c */ /* 0x000fe20003f4f070 */
[----:B------:R-:W-:Y:S01]  /*3870*/  UIADD3 UR14, UPT, UPT, UR12, 0x1, URZ ;  /* 0x000000010c0e7890 */ /* 0x000fe2000fffe0ff */
[----:B------:R-:W-:Y:S03]  /*3880*/  ELECT P1, URZ, PT ;  /* 0x0000000000ff782f */ /* 0x000fe60003820000 */
[----:B------:R-:W-:Y:S01]  /*3890*/  UISETP.NE.AND UP1, UPT, UR14, 0x8, UPT ;  /* 0x000000080e00788c */ /* 0x000fe2000bf25270 */
[----:B------:R-:W-:Y:S01]  /*38a0*/  PLOP3.LUT P0, PT, PT, PT, UP0, 0x80, 0x8 ;  /* 0x000000000008781c */ /* 0x000fe20003f0f008 */
[----:B------:R-:W-:Y:S02]  /*38b0*/  ULEA UR26, UR12, UR10, 0xa ;  /* 0x0000000a0c1a7291 */ /* 0x000fe4000f8e50ff */
[----:B------:R-:W-:Y:S02]  /*38c0*/  USEL UR11, URZ, 0x1, UP1 ;  /* 0x00000001ff0b7887 */ /* 0x000fe40008800000 */
[----:B------:R-:W-:Y:S02]  /*38d0*/  USEL UR14, UR14, URZ, UP1 ;  /* 0x000000ff0e0e7287 */ /* 0x000fe40008800000 */
[----:B------:R-:W-:Y:S02]  /*38e0*/  ULEA UR28, UR12, UR9, 0x9 ;  /* 0x000000090c1c7291 */ /* 0x000fe4000f8e48ff */
[----:B------:R-:W-:Y:S01]  /*38f0*/  @UP0 ULEA UR4, UR14, UR6, 0x3 ;  /* 0x000000060e040291 */ /* 0x000fe2000f8e18ff */
[----:B------:R-:W-:Y:S01]  /*3900*/  LOP3.LUT R8, R8, UR11, RZ, 0x3c, !PT ;  /* 0x0000000b08087c12 */ /* 0x000fe2000f8e3cff */
[----:B------:R-:W-:Y:S02]  /*3910*/  UIADD3 UR36, UPT, UPT, UR26, 0x40, URZ ;  /* 0x000000401a247890 */ /* 0x000fe4000fffe0ff */
[----:B------:R-:W-:Y:S01]  /*3920*/  UIADD3 UR34, UPT, UPT, UR28, 0x2, URZ ;  /* 0x000000021c227890 */ /* 0x000fe2000fffe0ff */
[----:B-1----:R-:W-:Y:S01]  /*3930*/  @P0 SHF.L.U32 R0, R8, 0x1f, RZ ;  /* 0x0000001f08000819 */ /* 0x002fe200000006ff */
[----:B------:R-:W-:Y:S02]  /*3940*/  UIADD3 UR32, UPT, UPT, UR26, 0x80, URZ ;  /* 0x000000801a207890 */ /* 0x000fe4000fffe0ff */
[----:B------:R-:W-:Y:S01]  /*3950*/  UIADD3 UR30, UPT, UPT, UR28, 0x4, URZ ;  /* 0x000000041c1e7890 */ /* 0x000fe2000fffe0ff */
[----:B------:R4:W1:Y:S01]  /*3960*/  @P0 SYNCS.PHASECHK.TRANS64.TRYWAIT P2, [UR4], R0 ;  /* 0x00000000ff0005a7 */ /* 0x0008620008041104 */
[----:B------:R-:W-:Y:S02]  /*3970*/  ELECT P0, URZ, PT ;  /* 0x0000000000ff782f */ /* 0x000fe40003800000 */
[C---:B-----5:R-:W-:Y:S01]  /*3980*/  @P1 R2UR.BROADCAST UR4, R2.reuse ;  /* 0x00000000020412ca */ /* 0x060fe200008e0000 */
[----:B------:R-:W-:Y:S10]  /*3990*/  UIADD3 UR7, UPT, UPT, UR7, 0x40, URZ ;  /* 0x0000004007077890 */ /* 0x000ff4000fffe0ff */
[C---:B------:R-:W-:Y:S02]  /*39a0*/  @P0 R2UR.BROADCAST UR11, R2.reuse ;  /* 0x00000000020b02ca */ /* 0x040fe400008e0000 */
[----:B------:R-:W-:Y:S01]  /*39b0*/  ELECT P0, URZ, PT ;  /* 0x0000000000ff782f */ /* 0x000fe20003800000 */
[----:B------:R-:W-:Y:S01]  /*39c0*/  UMOV UR27, 0x20004020 ;  /* 0x20004020001b7882 */ /* 0x000fe20000000000 */
[----:B------:R-:W-:Y:S01]  /*39d0*/  UMOV UR29, 0x40004040 ;  /* 0x40004040001d7882 */ /* 0x000fe20000000000 */
[----:B------:R-:W-:Y:S01]  /*39e0*/  UMOV UR37, 0x20004020 ;  /* 0x2000402000257882 */ /* 0x000fe20000000000 */
[----:B------:R-:W-:Y:S01]  /*39f0*/  UMOV UR35, 0x40004040 ;  /* 0x4000404000237882 */ /* 0x000fe20000000000 */
[----:B------:R-:W-:Y:S01]  /*3a00*/  UMOV UR33, 0x20004020 ;  /* 0x2000402000217882 */ /* 0x000fe20000000000 */
[----:B------:R-:W-:Y:S01]  /*3a10*/  UMOV UR31, 0x40004040 ;  /* 0x40004040001f7882 */ /* 0x000fe20000000000 */
[----:B------:R-:W-:Y:S01]  /*3a20*/  UMOV UR12, UR14 ;  /* 0x0000000e000c7c82 */ /* 0x000fe20008000000 */
[----:B------:R2:W-:Y:S01]  /*3a30*/  UTCHMMA gdesc[UR28], gdesc[UR26], tmem[UR4], tmem[UR24], idesc[UR25], UP3 ;  /* 0x00ff181a1c0075ea */ /* 0x0005e20009800004 */
[----:B------:R-:W-:Y:S02]  /*3a40*/  UPLOP3.LUT UP3, UPT, UPT, UPT, UPT, 0x80, 0x8 ;  /* 0x000000000008789c */ /* 0x000fe40003f6f070 */
[----:B------:R3:W-:Y:S01]  /*3a50*/  UTCHMMA gdesc[UR34], gdesc[UR36], tmem[UR11], tmem[UR22], idesc[UR23], UPT ;  /* 0x00ff1624220075ea */ /* 0x0007e2000b80000b */
[----:B--2---:R-:W-:Y:S01]  /*3a60*/  UIADD3 UR26, UPT, UPT, UR26, 0xc0, URZ ;  /* 0x000000c01a1a7890 */ /* 0x004fe2000fffe0ff */
[C---:B------:R-:W-:Y:S02]  /*3a70*/  @P0 R2UR.BROADCAST UR4, R2.reuse ;  /* 0x00000000020402ca */ /* 0x040fe400008e0000 */
[----:B------:R-:W-:Y:S11]  /*3a80*/  ELECT P0, URZ, PT ;  /* 0x0000000000ff782f */ /* 0x000ff60003800000 */
[----:B------:R-:W-:Y:S02]  /*3a90*/  @!UPT UIADD3 URZ, UPT, UPT, URZ, URZ, URZ ;  /* 0x000000fffffff290 */ /* 0x000fe4000fffe0ff */
[----:B---3--:R-:W-:Y:S01]  /*3aa0*/  @P0 R2UR.BROADCAST UR11, R2 ;  /* 0x00000000020b02ca */ /* 0x008fe200008e0000 */
[----:B------:R-:W-:Y:S01]  /*3ab0*/  UIADD3 UR28, UPT, UPT, UR28, 0x6, URZ ;  /* 0x000000061c1c7890 */ /* 0x000fe2000fffe0ff */
[----:B------:R2:W-:Y:S11]  /*3ac0*/  UTCHMMA gdesc[UR30], gdesc[UR32], tmem[UR4], tmem[UR20], idesc[UR21], UPT ;  /* 0x00ff14201e0075ea */ /* 0x0005f6000b800004 */
[----:B------:R4:W-:Y:S01]  /*3ad0*/  UTCHMMA gdesc[UR28], gdesc[UR26], tmem[UR11], tmem[UR18], idesc[UR19], UPT ;  /* 0x00ff121a1c0075ea */ /* 0x0009e2000b80000b */
[----:B------:R4:W-:Y:S01]  /*3ae0*/  UTCBAR [UR7], URZ ;  /* 0x000000ff070073e9 */ /* 0x0009e200080000ff */
[----:B--2---:R-:W-:Y:S02]  /*3af0*/  UIADD3 UR4, UPT, UPT, UR13, 0x1, URZ ;  /* 0x000000010d047890 */ /* 0x004fe4000fffe0ff */
[----:B------:R-:W-:Y:S02]  /*3b00*/  UIADD3 UR13, UPT, UPT, UR13, -0x1, URZ ;  /* 0xffffffff0d0d7890 */ /* 0x000fe4000fffe0ff */
[----:B------:R-:W-:Y:S09]  /*3b10*/  UISETP.GT.U32.AND UP0, UPT, UR4, 0x1, UPT ;  /* 0x000000010400788c */ /* 0x000ff2000bf04070 */
[----:B------:R-:W-:Y:S05]  /*3b20*/  BRA.U UP0, `(.L_x_56) ;  /* 0xfffffffd00347547 */ /* 0x000fea000b83ffff */
.L_x_53:
[----:B------:R-:W-:Y:S01]  /*3b30*/  UIADD3 UR15, UPT, UPT, UR15, 0x1, URZ ;  /* 0x000000010f0f7890 */ /* 0x000fe2000fffe0ff */
[----:B------:R-:W-:Y:S01]  /*3b40*/  LOP3.LUT P0, RZ, R6, 0x1, RZ, 0xc0, !PT ;  /* 0x0000000106ff7812 */ /* 0x000fe2000780c0ff */
[----:B------:R-:W-:Y:S01]  /*3b50*/  UIADD3 UR8, UPT, UPT, UR8, 0xe0, URZ ;  /* 0x000000e008087890 */ /* 0x000fe2000fffe0ff */
[----:B------:R-:W-:Y:S01]  /*3b60*/  LOP3.LUT R9, R9, 0x1, RZ, 0x3c, !PT ;  /* 0x0000000109097812 */ /* 0x000fe200078e3cff */
[----:B------:R-:W-:-:S04]  /*3b70*/  UISETP.NE.AND UP0, UPT, UR15, 0x2, UPT ;  /* 0x000000020f00788c */ /* 0x000fc8000bf05270 */
[----:B------:R-:W-:Y:S02]  /*3b80*/  USEL UR4, URZ, 0x1, UP0 ;  /* 0x00000001ff047887 */ /* 0x000fe40008000000 */
[----:B------:R-:W-:Y:S01]  /*3b90*/  USEL UR15, UR15, URZ, UP0 ;  /* 0x000000ff0f0f7287 */ /* 0x000fe20008000000 */
[----:B------:R2:W-:Y:S03]  /*3ba0*/  UTCBAR [UR8], URZ ;  /* 0x000000ff080073e9 */ /* 0x0005e600080000ff */
[----:B------:R-:W-:Y:S01]  /*3bb0*/  LOP3.LUT R10, R10, UR4, RZ, 0x3c, !PT ;  /* 0x000000040a0a7c12 */ /* 0x000fe2000f8e3cff */
[----:B------:R-:W-:Y:S07]  /*3bc0*/  @P0 BRA `(.L_x_57) ;  /* 0xfffffff800a80947 */ /* 0x000fee000383ffff */
[----:B------:R-:W3:Y:S01]  /*3bd0*/  S2UR UR4, SR_CgaCtaId ;  /* 0x00000000000479c3 */ /* 0x000ee20000008800 */
[----:B------:R-:W-:Y:S01]  /*3be0*/  ELECT P0, URZ, PT ;  /* 0x0000000000ff782f */ /* 0x000fe20003800000 */
[----:B-1--4-:R-:W-:Y:S01]  /*3bf0*/  IMAD.MOV.U32 R0, RZ, RZ, 0x1 ;  /* 0x00000001ff007424 */ /* 0x012fe200078e00ff */
[----:B------:R-:W-:Y:S01]  /*3c00*/  UIADD3 UR6, UPT, UPT, UR6, 0xf0, URZ ;  /* 0x000000f006067890 */ /* 0x000fe2000fffe0ff */
[----:B------:R-:W-:Y:S01]  /*3c10*/  SHF.L.U32 R3, R10, 0x1f, RZ ;  /* 0x0000001f0a037819 */ /* 0x000fe200000006ff */
[----:B------:R-:W-:-:S03]  /*3c20*/  UMOV UR5, 0x40 ;  /* 0x0000004000057882 */ /* 0x000fc60000000000 */
[----:B------:R-:W-:Y:S01]  /*3c30*/  UVIRTCOUNT.DEALLOC.SMPOOL 0x80 ;  /* 0x000000800000784c */ /* 0x000fe20000000000 */
[----:B---3--:R-:W-:Y:S02]  /*3c40*/  ULEA UR4, UR4, UR5, 0x18 ;  /* 0x0000000504047291 */ /* 0x008fe4000f8ec0ff */
[----:B------:R-:W-:-:S07]  /*3c50*/  ULEA UR5, UR15, UR6, 0x3 ;  /* 0x000000060f057291 */ /* 0x000fce000f8e18ff */
[----:B------:R1:W-:Y:S02]  /*3c60*/  @P0 STS.U8 [UR4+0x1c], R0 ;  /* 0x00001c00ff000988 */ /* 0x0003e40008000004 */
[----:B------:R-:W3:Y:S02]  /*3c70*/  SYNCS.PHASECHK.TRANS64.TRYWAIT P0, [UR5], R3 ;  /* 0x00000003ff0075a7 */ /* 0x000ee40008001105 */
[----:B-1-3--:R-:W-:Y:S05]  /*3c80*/  @!P0 BRA `(.L_x_58) ;  /* 0x0000005000d08947 */ /* 0x00afea0003800000 */
.L_x_155:
[----:B------:R-:W-:-:S04]  /*3c90*/  UIADD3 UR7, UPT, UPT, UR15, 0x1, URZ ;  /* 0x000000010f077890 */ /* 0x000fc8000fffe0ff */
[----:B------:R-:W-:-:S04]  /*3ca0*/  UISETP.NE.AND UP0, UPT, UR7, 0x2, UPT ;  /* 0x000000020700788c */ /* 0x000fc8000bf05270 */
[----:B------:R-:W-:Y:S02]  /*3cb0*/  USEL UR5, URZ, 0x1, UP0 ;  /* 0x00000001ff057887 */ /* 0x000fe40008000000 */
[----:B------:R-:W-:-:S04]  /*3cc0*/  USEL UR7, UR7, URZ, UP0 ;  /* 0x000000ff07077287 */ /* 0x000fc80008000000 */
[----:B------:R-:W-:Y:S01]  /*3cd0*/  ULEA UR7, UR7, UR6, 0x3 ;  /* 0x0000000607077291 */ /* 0x000fe2000f8e18ff */
[----:B-1----:R-:W-:-:S04]  /*3ce0*/  LOP3.LUT R3, R10, UR5, RZ, 0x3c, !PT ;  /* 0x000000050a037c12 */ /* 0x002fc8000f8e3cff */
[----:B------:R-:W-:-:S04]  /*3cf0*/  SHF.L.U32 R3, R3, 0x1f, RZ ;  /* 0x0000001f03037819 */ /* 0x000fc800000006ff */
[----:B------:R-:W1:Y:S02]  /*3d00*/  SYNCS.PHASECHK.TRANS64.TRYWAIT P0, [UR7], R3 ;  /* 0x00000003ff0075a7 */ /* 0x000e640008001107 */
[----:B-1----:R-:W-:Y:S05]  /*3d10*/  @!P0 BRA `(.L_x_59) ;  /* 0x0000005000c48947 */ /* 0x002fea0003800000 */
.L_x_157:
[----:B------:R-:W-:Y:S01]  /*3d20*/  NOP ;  /* 0x0000000000007918 */ /* 0x000fe20000000000 */
[----:B-1----:R-:W1:Y:S01]  /*3d30*/  LDS R0, [UR4+0x14] ;  /* 0x00001404ff007984 */ /* 0x002e620008000800 */
[----:B------:R-:W-:Y:S01]  /*3d40*/  LOP3.LUT R2, R11, 0xffff, RZ, 0xc0, !PT ;  /* 0x0000ffff0b027812 */ /* 0x000fe200078ec0ff */
[----:B------:R-:W-:Y:S02]  /*3d50*/  IMAD.MOV.U32 R3, RZ, RZ, 0xffff ;  /* 0x0000ffffff037424 */ /* 0x000fe400078e00ff */
[----:B------:R-:W-:Y:S01]  /*3d60*/  IMAD.MOV.U32 R5, RZ, RZ, 0x1 ;  /* 0x00000001ff057424 */ /* 0x000fe200078e00ff */
[----:B------:R-:W-:-:S04]  /*3d70*/  SHF.R.U32.HI R2, RZ, 0x5, R2 ;  /* 0x00000005ff027819 */ /* 0x000fc80000011602 */
[-C--:B------:R-:W-:Y:S02]  /*3d80*/  SHF.L.U32 R3, R3, R2.reuse, RZ ;  /* 0x0000000203037219 */ /* 0x080fe400000006ff */
[----:B------:R-:W-:Y:S02]  /*3d90*/  SHF.L.U32 R5, R5, R2, RZ ;  /* 0x0000000205057219 */ /* 0x000fe400000006ff */
[----:B-1----:R-:W-:-:S04]  /*3da0*/  LOP3.LUT R0, R0, R3, RZ, 0xc0, !PT ;  /* 0x0000000300007212 */ /* 0x002fc800078ec0ff */
[----:B------:R-:W-:-:S13]  /*3db0*/  ISETP.NE.AND P0, PT, R0, R3, PT ;  /* 0x000000030000720c */ /* 0x000fda0003f05270 */
[----:B------:R-:W-:Y:S05]  /*3dc0*/  @P0 BRA `(.L_x_60) ;  /* 0x00000000005c0947 */ /* 0x000fea0003800000 */
[----:B------:R-:W1:Y:S02]  /*3dd0*/  LDS R0, [UR4+0x18] ;  /* 0x00001804ff007984 */ /* 0x000e640008000800 */
[----:B-1----:R-:W-:-:S04]  /*3de0*/  LOP3.LUT R0, R0, R5, RZ, 0xc0, !PT ;  /* 0x0000000500007212 */ /* 0x002fc800078ec0ff */
[----:B------:R-:W-:-:S13]  /*3df0*/  ISETP.NE.AND P0, PT, R0, R5, PT ;  /* 0x000000050000720c */ /* 0x000fda0003f05270 */
[----:B------:R-:W-:Y:S05]  /*3e00*/  @P0 BRA `(.L_x_61) ;  /* 0x0000000000400947 */ /* 0x000fea0003800000 */
[----:B--2---:R-:W-:Y:S01]  /*3e10*/  R2UR UR8, R3 ;  /* 0x00000000030872ca */ /* 0x004fe200000e0000 */
[----:B------:R-:W1:Y:S01]  /*3e20*/  S2R R2, SR_LANEID ;  /* 0x0000000000027919 */ /* 0x000e620000000000 */
[----:B------:R-:W-:Y:S01]  /*3e30*/  LOP3.LUT R5, RZ, R5, RZ, 0x33, !PT ;  /* 0x00000005ff057212 */ /* 0x000fe200078e33ff */
[----:B------:R-:W-:Y:S02]  /*3e40*/  VOTEU.ANY UR7, UPT, PT ;  /* 0x0000000000077886 */ /* 0x000fe400038e0100 */
[----:B------:R-:W-:Y:S01]  /*3e50*/  UFLO.U32 UR7, UR7 ;  /* 0x00000007000772bd */ /* 0x000fe200080e0000 */
[----:B------:R-:W2:Y:S07]  /*3e60*/  REDUX UR5, R5 ;  /* 0x00000000050573c4 */ /* 0x000eae0000000000 */
[----:B------:R-:W-:-:S06]  /*3e70*/  ULOP3.LUT UR8, URZ, UR8, URZ, 0x33, !UPT ;  /* 0x00000008ff087292 */ /* 0x000fcc000f8e33ff */
[----:B------:R-:W-:-:S04]  /*3e80*/  IMAD.U32 R0, RZ, RZ, UR8 ;  /* 0x00000008ff007e24 */ /* 0x000fc8000f8e00ff */
[----:B------:R-:W3:Y:S02]  /*3e90*/  REDUX UR6, R0 ;  /* 0x00000000000673c4 */ /* 0x000ee40000000000 */
[----:B------:R4:W-:Y:S01]  /*3ea0*/  UTCATOMSWS.AND URZ, UR8 ;  /* 0x0000000800ff79e3 */ /* 0x0009e20008000000 */
[----:B-1----:R-:W-:Y:S01]  /*3eb0*/  ISETP.EQ.U32.AND P0, PT, R2, UR7, PT ;  /* 0x0000000702007c0c */ /* 0x002fe2000bf02070 */
[----:B--2---:R-:W-:Y:S02]  /*3ec0*/  IMAD.U32 R2, RZ, RZ, UR5 ;  /* 0x00000005ff027e24 */ /* 0x004fe4000f8e00ff */
[----:B---3--:R-:W-:-:S10]  /*3ed0*/  IMAD.U32 R3, RZ, RZ, UR6 ;  /* 0x00000006ff037e24 */ /* 0x008fd4000f8e00ff */
[----:B------:R4:W-:Y:S04]  /*3ee0*/  @P0 ATOMS.AND RZ, [UR4+0x14], R3 ;  /* 0x00001403ffff098c */ /* 0x0009e8000a800004 */
[----:B------:R4:W-:Y:S01]  /*3ef0*/  @P0 ATOMS.AND RZ, [UR4+0x18], R2 ;  /* 0x00001802ffff098c */ /* 0x0009e2000a800004 */
[----:B------:R-:W-:Y:S05]  /*3f00*/  BRA `(.L_x_62) ;  /* 0x0000000000147947 */ /* 0x000fea0003800000 */
.L_x_61:
[----:B------:R-:W-:Y:S02]  /*3f10*/  MOV R2, 0x3f30 ;  /* 0x00003f3000027802 */ /* 0x000fe40000000f00 */
[----:B--2--5:R-:W-:Y:S05]  /*3f20*/  CALL.REL.NOINC `($__internal_0_$__cuda_sm10x_tcgen05_guardrail_trap_col_being_dealloced_not_returned_by_alloc) ;  /* 0x0000005400b07944 */ /* 0x024fea0003c00000 */
[----:B------:R-:W-:Y:S05]  /*3f30*/  BRA `(.L_x_62) ;  /* 0x0000000000087947 */ /* 0x000fea0003800000 */
.L_x_60:
[----:B------:R-:W-:Y:S02]  /*3f40*/  MOV R2, 0x3f60 ;  /* 0x00003f6000027802 */ /* 0x000fe40000000f00 */
[----:B--2--5:R-:W-:Y:S05]  /*3f50*/  CALL.REL.NOINC `($__internal_2_$__cuda_sm10x_tcgen05_guardrail_trap_unallocated_columns_being_dealloced) ;  /* 0x0000005400bc7944 */ /* 0x024fea0003c00000 */
.L_x_62:
[----:B------:R-:W-:Y:S01]  /*3f60*/  NOP ;  /* 0x0000000000007918 */ /* 0x000fe20000000000 */
[----:B----4-:R-:W-:Y:S05]  /*3f70*/  EXIT ;  /* 0x000000000000794d */ /* 0x010fea0003800000 */
.L_x_46:
[----:B------:R-:W-:-:S09]  /*3f80*/  UISETP.NE.OR UP2, UPT, UR8, 0x3, !UP2 ;  /* 0x000000030800788c */ /* 0x000fd2000d745670 */
[----:B------:R-:W-:Y:S05]  /*3f90*/  BRA.U UP2, `(.L_x_63) ;  /* 0x0000001102647547 */ /* 0x000fea000b800000 */
[----:B-----5:R-:W1:Y:S01]  /*3fa0*/  LDC.64 R32, c[0x0][0x988] ;  /* 0x00026200ff207b82 */ /* 0x020e620000000a00 */
[----:B------:R-:W2:Y:S01]  /*3fb0*/  LDCU.64 UR8, c[0x0][0x888] ;  /* 0x00011100ff0877ac */ /* 0x000ea20008000a00 */
[----:B------:R-:W-:Y:S02]  /*3fc0*/  IMAD.MOV.U32 R36, RZ, RZ, 0x1 ;  /* 0x00000001ff247424 */ /* 0x000fe400078e00ff */
[----:B------:R-:W-:Y:S01]  /*3fd0*/  IMAD.MOV.U32 R34, RZ, RZ, RZ ;  /* 0x000000ffff227224 */ /* 0x000fe200078e00ff */
[----:B------:R-:W4:Y:S03]  /*3fe0*/  LDCU.64 UR4, c[0x0][0x890] ;  /* 0x00011200ff0477ac */ /* 0x000f260008000a00 */
[----:B------:R-:W3:Y:S01]  /*3ff0*/  LDC.64 R24, c[0x0][0x980] ;  /* 0x00026000ff187b82 */ /* 0x000ee20000000a00 */
[----:B------:R-:W-:Y:S01]  /*4000*/  UMOV UR22, 0x400 ;  /* 0x0000040000167882 */ /* 0x000fe20000000000 */
[----:B------:R-:W-:-:S02]  /*4010*/  UPLOP3.LUT UP1, UPT, UPT, UPT, UPT, 0x40, 0x4 ;  /* 0x000000000004789c */ /* 0x000fc40003f2e870 */
[----:B------:R-:W-:-:S04]  /*4020*/  ULEA UR22, UR45, UR22, 0x18 ;  /* 0x000000162d167291 */ /* 0x000fc8000f8ec0ff */
[----:B------:R-:W3:Y:S01]  /*4030*/  LDC R0, c[0x0][0xb30] ;  /* 0x0002cc00ff007b82 */ /* 0x000ee20000000800 */
[----:B------:R-:W-:Y:S02]  /*4040*/  UIADD3 UR23, UPT, UPT, UR22, 0x98, URZ ;  /* 0x0000009816177890 */ /* 0x000fe4000fffe0ff */
[----:B------:R-:W-:Y:S02]  /*4050*/  UIADD3 UR33, UPT, UPT, UR22, 0x80, URZ ;  /* 0x0000008016217890 */ /* 0x000fe4000fffe0ff */
[----:B------:R-:W-:Y:S02]  /*4060*/  UIADD3 UR25, UPT, UPT, UR22, 0x88, URZ ;  /* 0x0000008816197890 */ /* 0x000fe4000fffe0ff */
[----:B--2---:R-:W-:Y:S01]  /*4070*/  UISETP.NE.U32.AND UP4, UPT, UR8, URZ, UPT ;  /* 0x000000ff0800728c */ /* 0x004fe2000bf85070 */
[----:B------:R-:W2:Y:S01]  /*4080*/  LDC R27, c[0x0][0x370] ;  /* 0x0000dc00ff1b7b82 */ /* 0x000ea20000000800 */
[C---:B-1----:R-:W-:Y:S01]  /*4090*/  ISETP.NE.AND P0, PT, R33.reuse, 0x1, PT ;  /* 0x000000012100780c */ /* 0x042fe20003f05270 */
[----:B----4-:R-:W-:Y:S01]  /*40a0*/  UISETP.NE.U32.AND UP5, UPT, UR4, URZ, UPT ;  /* 0x000000ff0400728c */ /* 0x010fe2000bfa5070 */
[----:B------:R-:W-:Y:S01]  /*40b0*/  R2UR UR7, R33 ;  /* 0x00000000210772ca */ /* 0x000fe200000e0000 */
[----:B------:R-:W-:Y:S01]  /*40c0*/  UIADD3 UR15, UPT, UPT, UR22, 0xd8, URZ ;  /* 0x000000d8160f7890 */ /* 0x000fe2000fffe0ff */
[----:B------:R-:W-:Y:S01]  /*40d0*/  IMAD.MOV.U32 R33, RZ, RZ, 0x2000 ;  /* 0x00002000ff217424 */ /* 0x000fe200078e00ff */
[----:B------:R-:W-:-:S02]  /*40e0*/  UIADD3 UR17, UPT, UPT, UR22, 0x90, URZ ;  /* 0x0000009016117890 */ /* 0x000fc4000fffe0ff */
[----:B------:R-:W1:Y:S01]  /*40f0*/  LDC R2, c[0x0][0xb0c] ;  /* 0x0002c300ff027b82 */ /* 0x000e620000000800 */
[----:B---3--:R-:W-:Y:S01]  /*4100*/  R2UR UR14, R24 ;  /* 0x00000000180e72ca */ /* 0x008fe200000e0000 */
[----:B------:R-:W-:Y:S02]  /*4110*/  UPRMT UR23, UR45, 0x654, UR23 ;  /* 0x000006542d177896 */ /* 0x000fe40008000017 */
[----:B------:R-:W-:Y:S02]  /*4120*/  UPRMT UR31, UR45, 0x654, UR33 ;  /* 0x000006542d1f7896 */ /* 0x000fe40008000021 */
[----:B------:R-:W-:Y:S02]  /*4130*/  UPRMT UR30, UR45, 0x654, UR25 ;  /* 0x000006542d1e7896 */ /* 0x000fe40008000019 */
[----:B------:R-:W3:Y:S01]  /*4140*/  LDC R17, c[0x0][0xb20] ;  /* 0x0002c800ff117b82 */ /* 0x000ee20000000800 */
[----:B------:R-:W-:Y:S01]  /*4150*/  ISETP.NE.AND P1, PT, R0, 0x1, PT ;  /* 0x000000010000780c */ /* 0x000fe20003f25270 */
[----:B------:R-:W-:-:S02]  /*4160*/  UISETP.NE.AND.EX UP4, UPT, UR9, URZ, UPT, UP4 ;  /* 0x000000ff0900728c */ /* 0x000fc4000bf85340 */
[----:B------:R-:W-:Y:S02]  /*4170*/  UPRMT UR15, URZ, 0x654, UR15 ;  /* 0x00000654ff0f7896 */ /* 0x000fe4000800000f */
[----:B------:R-:W-:Y:S02]  /*4180*/  UPRMT UR45, UR45, 0x654, UR17 ;  /* 0x000006542d2d7896 */ /* 0x000fe40008000011 */
[----:B------:R-:W4:Y:S01]  /*4190*/  LDC.64 R38, c[0x0][0x348] ;  /* 0x0000d200ff267b82 */ /* 0x000f220000000a00 */
[----:B------:R-:W-:Y:S01]  /*41a0*/  UISETP.NE.AND.EX UP5, UPT, UR5, URZ, UPT, UP5 ;  /* 0x000000ff0500728c */ /* 0x000fe2000bfa5350 */
[----:B------:R-:W-:-:S06]  /*41b0*/  VOTEU.ANY UP3, P0 ;  /* 0x0000000000ff7886 */ /* 0x000fcc0000060100 */
[----:B------:R-:W1:Y:S08]  /*41c0*/  LDC.64 R20, c[0x0][0xb10] ;  /* 0x0002c400ff147b82 */ /* 0x000e700000000a00 */
[----:B------:R-:W1:Y:S08]  /*41d0*/  LDC.64 R6, c[0x0][0xb18] ;  /* 0x0002c600ff067b82 */ /* 0x000e700000000a00 */
[----:B------:R-:W1:Y:S08]  /*41e0*/  LDC.64 R4, c[0x0][0xb28] ;  /* 0x0002ca00ff047b82 */ /* 0x000e700000000a00 */
[----:B------:R-:W1:Y:S08]  /*41f0*/  LDC.64 R22, c[0x0][0x990] ;  /* 0x00026400ff167b82 */ /* 0x000e700000000a00 */
[----:B--23--:R-:W1:Y:S02]  /*4200*/  LDC R18, c[0x0][0x374] ;  /* 0x0000dd00ff127b82 */ /* 0x00ce640000000800 */
.L_x_74:
[----:B------:R-:W-:Y:S04]  /*4210*/  SHF.L.U32 R3, R34, 0x1f, RZ ;  /* 0x0000001f22037819 */ /* 0x000fe800000006ff */
[----:B--2---:R-:W2:Y:S02]  /*4220*/  SYNCS.PHASECHK.TRANS64.TRYWAIT P0, [UR22+0xd0], R3 ;  /* 0x0000d003ff0075a7 */ /* 0x004ea40008001116 */
[----:B--2---:R-:W-:Y:S05]  /*4230*/  @!P0 BRA `(.L_x_64) ;  /* 0x0000004c00948947 */ /* 0x004fea0003800000 */
.L_x_159:
[----:B------:R-:W3:Y:S01]  /*4240*/  LDS.128 R28, [UR22+0x110] ;  /* 0x00011016ff1c7984 */ /* 0x000ee20008000c00 */
[----:B------:R-:W-:Y:S01]  /*4250*/  ISETP.GE.AND P0, PT, R26, 0x1, PT ;  /* 0x000000011a00780c */ /* 0x000fe20003f06270 */
[----:B------:R-:W-:Y:S01]  /*4260*/  @!PT LDS RZ, [RZ] ;  /* 0x00000000fffff984 */ /* 0x000fe20000000800 */
[----:B------:R-:W-:Y:S01]  /*4270*/  @!PT LDS RZ, [RZ] ;  /* 0x00000000fffff984 */ /* 0x000fe20000000800 */
[----:B------:R-:W-:Y:S01]  /*4280*/  @!PT LDS RZ, [RZ] ;  /* 0x00000000fffff984 */ /* 0x000fe20000000800 */
[----:B------:R-:W-:Y:S01]  /*4290*/  @!PT LDS RZ, [RZ] ;  /* 0x00000000fffff984 */ /* 0x000fe20000000800 */
[----:B------:R5:W-:Y:S06]  /*42a0*/  MEMBAR.ALL.CTA ;  /* 0x0000000000007992 */ /* 0x000bec0000008000 */
[----:B-----5:R-:W5:Y:S02]  /*42b0*/  FENCE.VIEW.ASYNC.S ;  /* 0x00000000000073c6 */ /* 0x020f640000000000 */
[----:B-----5:R-:W-:Y:S01]  /*42c0*/  SYNCS.ARRIVE.TRANS64.RED.A1T0 RZ, [UR15], RZ ;  /* 0x000000ffffff79a7 */ /* 0x020fe2000810040f */
[----:B---3--:R-:W-:Y:S11]  /*42d0*/  LOP3.LUT P3, RZ, R30, 0x1, RZ, 0xc0, !PT ;  /* 0x000000011eff7812 */ /* 0x008ff6000786c0ff */
[----:B------:R-:W-:Y:S02]  /*42e0*/  @!UPT UIADD3 URZ, UPT, UPT, URZ, URZ, URZ ;  /* 0x000000fffffff290 */ /* 0x000fe4000fffe0ff */
[----:B------:R-:W-:Y:S02]  /*42f0*/  @P3 MOV R13, R28 ;  /* 0x0000001c000d3202 */ /* 0x000fe40000000f00 */
[----:B------:R-:W-:Y:S01]  /*4300*/  @P3 LOP3.LUT R8, R29, 0xffff, RZ, 0xc0, !PT ;  /* 0x0000ffff1d083812 */ /* 0x000fe200078ec0ff */
[----:B------:R-:W-:Y:S06]  /*4310*/  @!P0 BRA `(.L_x_65) ;  /* 0x0000000000a48947 */ /* 0x000fec0003800000 */
[----:B-1----:R-:W-:Y:S01]  /*4320*/  IMAD.HI.U32 R42, R18, R7, RZ ;  /* 0x00000007122a7227 */ /* 0x002fe200078e00ff */
[----:B------:R-:W-:Y:S02]  /*4330*/  ISETP.NE.AND P0, PT, R6, 0x1, PT ;  /* 0x000000010600780c */ /* 0x000fe40003f05270 */
[----:B------:R-:W-:Y:S01]  /*4340*/  ISETP.NE.AND P2, PT, R26, 0x1, PT ;  /* 0x000000011a00780c */ /* 0x000fe20003f45270 */
[-C--:B------:R-:W-:Y:S01]  /*4350*/  IMAD.HI.U32 R40, R27, R20.reuse, RZ ;  /* 0x000000141b287227 */ /* 0x080fe200078e00ff */
[----:B------:R-:W-:Y:S02]  /*4360*/  SHF.R.U32.HI R37, RZ, R17, R42 ;  /* 0x00000011ff257219 */ /* 0x000fe4000001162a */
[----:B------:R-:W-:Y:S01]  /*4370*/  ISETP.NE.AND P4, PT, R2, 0x1, PT ;  /* 0x000000010200780c */ /* 0x000fe20003f85270 */
[----:B------:R-:W-:Y:S01]  /*4380*/  IMAD.HI.U32 R46, R8, R7, RZ ;  /* 0x00000007082e7227 */ /* 0x000fe200078e00ff */
[----:B------:R-:W-:Y:S02]  /*4390*/  SHF.R.U32.HI R40, RZ, R21, R40 ;  /* 0x00000015ff287219 */ /* 0x000fe40000011628 */
[----:B--2---:R-:W-:Y:S01]  /*43a0*/  SEL R3, R18, R37, !P0 ;  /* 0x0000002512037207 */ /* 0x004fe20004000000 */
[----:B------:R-:W-:Y:S01]  /*43b0*/  IMAD.HI.U32 R42, R13, R20, RZ ;  /* 0x000000140d2a7227 */ /* 0x000fe200078e00ff */
[----:B------:R-:W-:Y:S02]  /*43c0*/  SEL R11, R27, R40, !P4 ;  /* 0x000000281b0b7207 */ /* 0x000fe40006000000 */
[----:B------:R-:W-:Y:S01]  /*43d0*/  SHF.R.U32.HI R37, RZ, R17, R46 ;  /* 0x00000011ff257219 */ /* 0x000fe2000001162e */
[-C--:B------:R-:W-:Y:S01]  /*43e0*/  IMAD.HI.U32 R44, R3, R4.reuse, RZ ;  /* 0x00000004032c7227 */ /* 0x080fe200078e00ff */
[----:B------:R-:W-:Y:S02]  /*43f0*/  SHF.R.U32.HI R42, RZ, R21, R42 ;  /* 0x00000015ff2a7219 */ /* 0x000fe4000001162a */
[----:B------:R-:W-:Y:S01]  /*4400*/  SEL R9, R8, R37, !P0 ;  /* 0x0000002508097207 */ /* 0x000fe20004000000 */
[-C--:B------:R-:W-:Y:S01]  /*4410*/  IMAD.HI.U32 R40, R11, R4.reuse, RZ ;  /* 0x000000040b287227 */ /* 0x080fe200078e00ff */
[-C--:B------:R-:W-:Y:S03]  /*4420*/  @P2 SHF.R.U32.HI R3, RZ, R5.reuse, R44 ;  /* 0x00000005ff032219 */ /* 0x080fe6000001162c */
[----:B------:R-:W-:Y:S01]  /*4430*/  IMAD.HI.U32 R14, R9, R4, RZ ;  /* 0x00000004090e7227 */ /* 0x000fe200078e00ff */
[----:B------:R-:W-:Y:S03]  /*4440*/  @P2 SHF.R.U32.HI R11, RZ, R5, R40 ;  /* 0x00000005ff0b2219 */ /* 0x000fe60000011628 */
[C---:B------:R-:W-:Y:S01]  /*4450*/  IMAD R10, R26.reuse, R3, RZ ;  /* 0x000000031a0a7224 */ /* 0x040fe200078e02ff */
[----:B------:R-:W-:Y:S01]  /*4460*/  SEL R3, R13, R42, !P4 ;  /* 0x0000002a0d037207 */ /* 0x000fe20006000000 */
[C---:B------:R-:W-:Y:S01]  /*4470*/  IMAD R12, R26.reuse, R11, RZ ;  /* 0x0000000b1a0c7224 */ /* 0x040fe200078e02ff */
[-C--:B------:R-:W-:Y:S02]  /*4480*/  SHF.R.U32.HI R14, RZ, R5.reuse, R14 ;  /* 0x00000005ff0e7219 */ /* 0x080fe4000001160e */
[C---:B------:R-:W-:Y:S02]  /*4490*/  ISETP.GE.AND P0, PT, R9.reuse, R10, PT ;  /* 0x0000000a0900720c */ /* 0x040fe40003f06270 */
[----:B------:R-:W-:Y:S02]  /*44a0*/  SEL R15, R9, R14, !P2 ;  /* 0x0000000e090f7207 */ /* 0x000fe40005000000 */
[C---:B------:R-:W-:Y:S03]  /*44b0*/  ISETP.GE.OR P0, PT, R3.reuse, R12, P0 ;  /* 0x0000000c0300720c */ /* 0x040fe60000706670 */
[----:B------:R-:W-:Y:S04]  /*44c0*/  IMAD.MOV R14, RZ, RZ, -R15 ;  /* 0x000000ffff0e7224 */ /* 0x000fe800078e0a0f */
[----:B------:R-:W-:Y:S06]  /*44d0*/  IMAD R14, R26, R14, R9 ;  /* 0x0000000e1a0e7224 */ /* 0x000fec00078e0209 */
[C---:B------:R-:W-:Y:S05]  /*44e0*/  @!P0 IMAD.HI.U32 R10, R3.reuse, R4, RZ ;  /* 0x00000004030a8227 */ /* 0x040fea00078e00ff */
[----:B------:R-:W-:Y:S04]  /*44f0*/  @!P0 SHF.R.U32.HI R10, RZ, R5, R10 ;  /* 0x00000005ff0a8219 */ /* 0x000fe8000001160a */
[----:B------:R-:W-:Y:S01]  /*4500*/  @!P0 SEL R0, R3, R10, !P2 ;  /* 0x0000000a03008207 */ /* 0x000fe20005000000 */
[----:B------:R-:W-:Y:S03]  /*4510*/  IMAD.MOV R10, RZ, RZ, -R3 ;  /* 0x000000ffff0a7224 */ /* 0x000fe600078e0a03 */
[----:B------:R-:W-:Y:S01]  /*4520*/  @!P0 IADD3 R15, PT, PT, R15, -R0, RZ ;  /* 0x800000000f0f8210 */ /* 0x000fe20007ffe0ff */
[----:B------:R-:W-:Y:S01]  /*4530*/  @!P0 IMAD R0, R11, R14, R0 ;  /* 0x0000000e0b008224 */ /* 0x000fe200078e0200 */
[----:B------:R-:W-:Y:S01]  /*4540*/  IADD3 R11, PT, PT, -R9, RZ, RZ ;  /* 0x000000ff090b7210 */ /* 0x000fe20007ffe1ff */
[----:B------:R-:W-:Y:S02]  /*4550*/  IMAD R13, R2, R10, R13 ;  /* 0x0000000a020d7224 */ /* 0x000fe400078e020d */
[----:B------:R-:W-:Y:S02]  /*4560*/  @!P0 IMAD R9, R15, R26, R3 ;  /* 0x0000001a0f098224 */ /* 0x000fe400078e0203 */
[----:B------:R-:W-:Y:S02]  /*4570*/  @!P0 IMAD.MOV.U32 R3, RZ, RZ, R0 ;  /* 0x000000ffff038224 */ /* 0x000fe400078e0000 */
[----:B------:R-:W-:Y:S02]  /*4580*/  IMAD R8, R6, R11, R8 ;  /* 0x0000000b06087224 */ /* 0x000fe400078e0208 */
[----:B------:R-:W-:Y:S02]  /*4590*/  IMAD R13, R3, R2, R13 ;  /* 0x00000002030d7224 */ /* 0x000fe400078e020d */
[----:B------:R-:W-:Y:S02]  /*45a0*/  IMAD R8, R9, R6, R8 ;  /* 0x0000000609087224 */ /* 0x000fe400078e0208 */
.L_x_65:
[----:B------:R-:W-:Y:S05]  /*45b0*/  BRA.U UP1, `(.L_x_66) ;  /* 0x0000000101107547 */ /* 0x000fea000b800000 */
[----:B--2---:R-:W-:Y:S04]  /*45c0*/  MOV R0, UR6 ;  /* 0x0000000600007c02 */ /* 0x004fe80008000f00 */
[----:B------:R-:W-:Y:S04]  /*45d0*/  SHF.L.U32 R3, R0, 0x1f, RZ ;  /* 0x0000001f00037819 */ /* 0x000fe800000006ff */
[----:B------:R-:W2:Y:S02]  /*45e0*/  SYNCS.PHASECHK.TRANS64.TRYWAIT P0, [UR22+0xc8], R3 ;  /* 0x0000c803ff0075a7 */ /* 0x000ea40008001116 */
[----:B--2---:R-:W-:Y:S05]  /*45f0*/  @!P0 BRA `(.L_x_67) ;  /* 0x0000004800bc8947 */ /* 0x004fea0003800000 */
.L_x_66:
[----:B------:R-:W-:Y:S02]  /*4600*/  R2UR UR34, R16 ;  /* 0x00000000102272ca */ /* 0x000fe400000e0000 */
[----:B------:R-:W-:Y:S02]  /*4610*/  ISETP.NE.U32.AND P0, PT, RZ, UR4, PT ;  /* 0x00000004ff007c0c */ /* 0x000fe4000bf05070 */
[----:B------:R-:W-:Y:S02]  /*4620*/  SHF.L.U32 R12, R36, 0x1f, RZ ;  /* 0x0000001f240c7819 */ /* 0x000fe400000006ff */
[----:B------:R-:W-:Y:S07]  /*4630*/  ISETP.NE.AND.EX P0, PT, RZ, UR5, PT, P0 ;  /* 0x00000005ff007c0c */ /* 0x000fee000bf05300 */
[----:B------:R-:W-:Y:S01]  /*4640*/  USHF.L.U32 UR34, UR34, 0x7, URZ ;  /* 0x0000000722227899 */ /* 0x000fe200080006ff */
[----:B------:R-:W-:Y:S11]  /*4650*/  BRA.U !UP5, `(.L_x_68) ;  /* 0x000000010d347547 */ /* 0x000ff6000b800000 */
[----:B------:R-:W-:Y:S01]  /*4660*/  UPLOP3.LUT UP0, UPT, UPT, UPT, UP4, 0x80, 0x8 ;  /* 0x000000000008789c */ /* 0x000fe20003f0f040 */
[----:B--2---:R-:W-:Y:S02]  /*4670*/  HFMA2 R0, -RZ, RZ, 0, 5.9604644775390625e-08 ;  /* 0x00000001ff007431 */ /* 0x004fe400000001ff */
[----:B------:R-:W-:Y:S03]  /*4680*/  IMAD.MOV.U32 R79, RZ, RZ, 0x1 ;  /* 0x00000001ff4f7424 */ /* 0x000fe600078e00ff */
[----:B------:R-:W-:Y:S05]  /*4690*/  PLOP3.LUT P2, PT, PT, PT, UP0, 0x80, 0x8 ;  /* 0x000000000008781c */ /* 0x000fea0003f4f008 */
[----:B------:R-:W2:Y:S01]  /*46a0*/  @UP0 LDCU.64 UR10, c[0x0][0x888] ;  /* 0x00011100ff0a07ac */ /* 0x000ea20008000a00 */
[----:B------:R-:W-:Y:S07]  /*46b0*/  @UP0 UIMAD UR8, UR57, UR4, URZ ;  /* 0x00000004390802a4 */ /* 0x000fee000f8e02ff */
[----:B------:R-:W-:Y:S01]  /*46c0*/  @!P2 PRMT R79, R0, 0x7610, R79 ;  /* 0x00007610004fa816 */ /* 0x000fe2000000004f */
[----:B--2---:R-:W-:Y:S03]  /*46d0*/  @UP0 UIMAD.WIDE UR10, UR8, 0x4, UR10 ;  /* 0x00000004080a08a5 */ /* 0x004fe6000f8e020a */
[----:B------:R-:W2:Y:S03]  /*46e0*/  @!UP0 LDCU UR8, c[0x0][0x880] ;  /* 0x00011000ff0887ac */ /* 0x000ea60008000800 */
[----:B------:R-:W-:Y:S01]  /*46f0*/  IMAD.U32 R10, RZ, RZ, UR10 ;  /* 0x0000000aff0a7e24 */ /* 0x000fe2000f8e00ff */
[----:B------:R-:W-:Y:S05]  /*4700*/  MOV R11, UR11 ;  /* 0x0000000b000b7c02 */ /* 0x000fea0008000f00 */
[----:B------:R3:W5:Y:S02]  /*4710*/  @P2 LDG.E R35, desc[UR48][R10.64] ;  /* 0x000000300a232981 */ /* 0x000764000c1e1900 */
[----:B--23--:R-:W-:Y:S07]  /*4720*/  @!P2 IMAD.U32 R35, RZ, RZ, UR8 ;  /* 0x00000008ff23ae24 */ /* 0x00cfee000f8e00ff */
.L_x_68:
[----:B-----5:R-:W-:Y:S01]  /*4730*/  @!P0 FSETP.EQ.AND P4, PT, R35, RZ, PT ;  /* 0x000000ff2300820b */ /* 0x020fe20003f82000 */
[----:B------:R-:W-:Y:S01]  /*4740*/  @!UPT UIADD3 URZ, UPT, UPT, URZ, URZ, URZ ;  /* 0x000000fffffff290 */ /* 0x000fe2000fffe0ff */
[----:B------:R-:W-:Y:S11]  /*4750*/  @!P0 BRA `(.L_x_69) ;  /* 0x0000000000148947 */ /* 0x000ff60003800000 */
[----:B------:R-:W-:Y:S02]  /*4760*/  LOP3.LUT P0, RZ, R79, 0xff, RZ, 0xc0, !PT ;  /* 0x000000ff4fff7812 */ /* 0x000fe4000780c0ff */
[----:B------:R-:W-:Y:S04]  /*4770*/  PLOP3.LUT P4, PT, PT, PT, UP0, 0x80, 0x8 ;  /* 0x000000000008781c */ /* 0x000fe80003f8f008 */
[----:B------:R-:W-:Y:S07]  /*4780*/  PLOP3.LUT P4, PT, P4, PT, PT, 0x8, 0x80 ;  /* 0x000000000080781c */ /* 0x000fee000278e170 */
[----:B------:R-:W-:Y:S11]  /*4790*/  @P0 FSETP.EQ.AND P4, PT, R35, RZ, PT ;  /* 0x000000ff2300020b */ /* 0x000ff60003f82000 */
[----:B------:R-:W-:Y:S02]  /*47a0*/  @!UPT UIADD3 URZ, UPT, UPT, URZ, URZ, URZ ;  /* 0x000000fffffff290 */ /* 0x000fe4000fffe0ff */
.L_x_69:
[----:B------:R-:W-:Y:S01]  /*47b0*/  ISETP.NE.AND P0, PT, R24, 0x1, PT ;  /* 0x000000011800780c */ /* 0x000fe20003f05270 */
[----:B------:R-:W3:Y:S01]  /*47c0*/  SYNCS.PHASECHK.TRANS64.TRYWAIT P2, [UR22+0xa0], R12 ;  /* 0x0000a00cff0075a7 */ /* 0x000ee20008041116 */
[----:B------:R-:W-:Y:S04]  /*47d0*/  IMAD.SHL.U32 R10, R19, 0x40, RZ ;  /* 0x00000040130a7824 */ /* 0x000fe800078e00ff */
[C---:B------:R-:W-:Y:S01]  /*47e0*/  IMAD.HI.U32 R9, R10.reuse, R25, RZ ;  /* 0x000000190a097227 */ /* 0x040fe200078e00ff */
[C---:B------:R-:W-:Y:S04]  /*47f0*/  R2UR UR35, R10.reuse ;  /* 0x000000000a2372ca */ /* 0x040fe800000e0000 */
[----:B------:R-:W-:Y:S04]  /*4800*/  SHF.R.U32.HI R9, RZ, R32, R9 ;  /* 0x00000020ff097219 */ /* 0x000fe80000011609 */
[----:B------:R-:W-:Y:S02]  /*4810*/  SEL R9, R10, R9, !P0 ;  /* 0x000000090a097207 */ /* 0x000fe40004000000 */
[----:B------:R-:W-:Y:S02]  /*4820*/  ELECT P0, URZ, PT ;  /* 0x0000000000ff782f */ /* 0x000fe40003800000 */
[C---:B------:R-:W-:Y:S01]  /*4830*/  R2UR UR8, R9.reuse ;  /* 0x00000000090872ca */ /* 0x040fe200000e0000 */
[C---:B-12---:R-:W-:Y:S01]  /*4840*/  IMAD.HI.U32 R0, R9.reuse, R22, RZ ;  /* 0x0000001609007227 */ /* 0x046fe200078e00ff */
[----:B------:R-:W-:Y:S02]  /*4850*/  PLOP3.LUT P4, PT, P4, P0, PT, 0xf2, 0x2f ;  /* 0x00000000002f781c */ /* 0x000fe40002781e72 */
[----:B------:R-:W-:Y:S01]  /*4860*/  R2UR UR36, R9 ;  /* 0x00000000092472ca */ /* 0x000fe200000e0000 */
[----:B------:R-:W-:Y:S01]  /*4870*/  IMAD.MOV R3, RZ, RZ, -R9 ;  /* 0x000000ffff037224 */ /* 0x000fe200078e0a09 */
[----:B------:R-:W-:Y:S04]  /*4880*/  SHF.R.U32.HI R0, RZ, R23, R0 ;  /* 0x00000017ff007219 */ /* 0x000fe80000011600 */
[----:B------:R-:W-:Y:S02]  /*4890*/  R2UR UR37, R0 ;  /* 0x00000000002572ca */ /* 0x000fe400000e0000 */
[----:B------:R-:W-:Y:S03]  /*48a0*/  R2UR UR9, R3 ;  /* 0x00000000030972ca */ /* 0x000fe600000e0000 */
[----:B----4-:R-:W-:Y:S08]  /*48b0*/  @!P4 IADD3 R9, P0, PT, R38, 0x580, RZ ;  /* 0x000005802609c810 */ /* 0x010ff00007f1e0ff */
[----:B------:R-:W-:Y:S02]  /*48c0*/  USEL UR37, UR8, UR37, !UP3 ;  /* 0x0000002508257287 */ /* 0x000fe4000d800000 */
[----:B------:R-:W-:Y:S04]  /*48d0*/  UIMAD UR35, UR14, UR9, UR35 ;  /* 0x000000090e2372a4 */ /* 0x000fe8000f8e0223 */
[----:B------:R-:W-:Y:S05]  /*48e0*/  IMAD R0, RZ, RZ, -UR37 ;  /* 0x80000025ff007e24 */ /* 0x000fea000f8e02ff */
[----:B------:R-:W-:Y:S01]  /*48f0*/  R2UR UR8, R0 ;  /* 0x00000000000872ca */ /* 0x000fe200000e0000 */
[----:B------:R-:W-:Y:S11]  /*4900*/  @!P4 IMAD.X R0, RZ, RZ, R39, P0 ;  /* 0x000000ffff00c224 */ /* 0x000ff600000e0627 */
[----:B------:R-:W-:Y:S01]  /*4910*/  @!UPT UIADD3 URZ, UPT, UPT, URZ, URZ, URZ ;  /* 0x000000fffffff290 */ /* 0x000fe2000fffe0ff */
[----:B------:R-:W-:Y:S01]  /*4920*/  UIMAD UR36, UR7, UR8, UR36 ;  /* 0x00000008072472a4 */ /* 0x000fe2000f8e0224 */
[----:B---3--:R-:W-:Y:S11]  /*4930*/  @!P2 BRA `(.L_x_70) ;  /* 0x000000480004a947 */ /* 0x008ff60003800000 */
.L_x_162:
[----:B------:R-:W-:Y:S01]  /*4940*/  @!P4 R2UR UR8, R9 ;  /* 0x000000000908c2ca */ /* 0x000fe200000e0000 */
[----:B------:R-:W-:Y:S01]  /*4950*/  VOTEU.ALL UP2, P4 ;  /* 0x0000000000ff7886 */ /* 0x000fe20002040000 */
[----:B------:R-:W-:Y:S01]  /*4960*/  @!P4 R2UR UR9, R0 ;  /* 0x000000000009c2ca */ /* 0x000fe200000e0000 */
[----:B------:R-:W-:Y:S01]  /*4970*/  VOTEU.ALL UP1, P4 ;  /* 0x0000000000ff7886 */ /* 0x000fe20002020000 */
[----:B------:R-:W-:Y:S01]  /*4980*/  @!P4 IMAD.MOV.U32 R0, RZ, RZ, 0x2000 ;  /* 0x00002000ff00c424 */ /* 0x000fe200078e00ff */
[----:B------:R-:W-:Y:S01]  /*4990*/  @!P4 IADD3 R9, P0, PT, R38, 0x580, RZ ;  /* 0x000005802609c810 */ /* 0x000fe20007f1e0ff */
[----:B------:R-:W-:Y:S07]  /*49a0*/  @!UP2 UIADD3 UR32, UPT, UPT, UR22, 0x400, URZ ;  /* 0x000004001620a890 */ /* 0x000fee000fffe0ff */
[----:B------:R-:W-:Y:S02]  /*49b0*/  IMAD.U32 R10, RZ, RZ, UR8 ;  /* 0x00000008ff0a7e24 */ /* 0x000fe4000f8e00ff */
[----:B------:R-:W-:Y:S01]  /*49c0*/  IMAD.U32 R11, RZ, RZ, UR9 ;  /* 0x00000009ff0b7e24 */ /* 0x000fe2000f8e00ff */
[----:B------:R-:W-:Y:S02]  /*49d0*/  @!UP2 UPRMT UR9, URZ, 0x40, URZ ;  /* 0x00000040ff09a896 */ /* 0x000fe400080000ff */
[----:B------:R-:W-:Y:S02]  /*49e0*/  @!P4 R2UR UR10, R10 ;  /* 0x000000000a0ac2ca */ /* 0x000fe400000e0000 */
[----:B------:R-:W-:Y:S01]  /*49f0*/  @!P4 R2UR UR11, R11 ;  /* 0x000000000b0bc2ca */ /* 0x000fe200000e0000 */
[----:B------:R-:W-:Y:S11]  /*4a00*/  @!UP2 UPRMT UR8, UR9, 0x5410, URZ ;  /* 0x000054100908a896 */ /* 0x000ff600080000ff */
[----:B------:R-:W-:Y:S01]  /*4a10*/  @!UPT UIADD3 URZ, UPT, UPT, URZ, URZ, URZ ;  /* 0x000000fffffff290 */ /* 0x000fe2000fffe0ff */
[----:B------:R2:W-:Y:S01]  /*4a20*/  @!UP1 UTMALDG.4D.IM2COL [UR32], [UR10], UR8 ;  /* 0x000000200a0093b4 */ /* 0x0005e20008058008 */
[----:B------:R3:W-:Y:S01]  /*4a30*/  @!P4 SYNCS.ARRIVE.TRANS64.RED.A0TR RZ, [UR22+0x80], R0 ;  /* 0x00008000ffffc9a7 */ /* 0x0007e20008300416 */
[----:B------:R-:W-:Y:S01]  /*4a40*/  SYNCS.ARRIVE.TRANS64.RED.A1T0 RZ, [UR31], RZ ;  /* 0x000000ffffff79a7 */ /* 0x000fe2000810041f */
[----:B---3--:R-:W-:Y:S01]  /*4a50*/  @!P4 IMAD.X R0, RZ, RZ, R39, P0 ;  /* 0x000000ffff00c224 */ /* 0x008fe200000e0627 */
[----:B------:R-:W3:Y:S02]  /*4a60*/  SYNCS.PHASECHK.TRANS64.TRYWAIT P2, [UR22+0xa8], R12 ;  /* 0x0000a80cff0075a7 */ /* 0x000ee40008041116 */
[----:B--23--:R-:W-:Y:S05]  /*4a70*/  @!P2 BRA `(.L_x_71) ;  /* 0x0000004400cca947 */ /* 0x00cfea0003800000 */
.L_x_164:
[----:B------:R-:W-:Y:S01]  /*4a80*/  @!P4 R2UR UR8, R0 ;  /* 0x000000000008c2ca */ /* 0x000fe200000e0000 */
[----:B------:R-:W-:Y:S01]  /*4a90*/  VOTEU.ALL UP2, P4 ;  /* 0x0000000000ff7886 */ /* 0x000fe20002040000 */
[----:B------:R-:W-:Y:S01]  /*4aa0*/  @!P4 R2UR UR9, R9 ;  /* 0x000000000909c2ca */ /* 0x000fe200000e0000 */
[----:B------:R-:W-:Y:S01]  /*4ab0*/  VOTEU.ALL UP1, P4 ;  /* 0x0000000000ff7886 */ /* 0x000fe20002020000 */
[----:B------:R-:W-:Y:S01]  /*4ac0*/  @!P4 IMAD.MOV.U32 R0, RZ, RZ, 0x2000 ;  /* 0x00002000ff00c424 */ /* 0x000fe200078e00ff */
[----:B------:R-:W-:Y:S01]  /*4ad0*/  UMOV UR27, UR35 ;  /* 0x00000023001b7c82 */ /* 0x000fe20008000000 */
[----:B------:R-:W-:Y:S01]  /*4ae0*/  @!UP2 UIADD3 UR26, UPT, UPT, UR34, 0x20, URZ ;  /* 0x00000020221aa890 */ /* 0x000fe2000fffe0ff */
[----:B------:R-:W-:Y:S01]  /*4af0*/  @!P4 IADD3 R19, P0, PT, R38, 0x580, RZ ;  /* 0x000005802613c810 */ /* 0x000fe20007f1e0ff */
[----:B------:R-:W-:Y:S01]  /*4b00*/  @!UP2 UIADD3 UR24, UPT, UPT, UR22, 0x2400, URZ ;  /* 0x000024001618a890 */ /* 0x000fe2000fffe0ff */
[----:B------:R-:W-:Y:S01]  /*4b10*/  UMOV UR28, UR36 ;  /* 0x00000024001c7c82 */ /* 0x000fe20008000000 */
[----:B------:R-:W-:Y:S02]  /*4b20*/  UMOV UR29, UR37 ;  /* 0x00000025001d7c82 */ /* 0x000fe40008000000 */
[----:B------:R-:W-:Y:S02]  /*4b30*/  @!P4 IMAD.X R16, RZ, RZ, R39, P0 ;  /* 0x000000ffff10c224 */ /* 0x000fe400000e0627 */
        /* <DEDUP_REMOVED lines=10> */
[----:B------:R-:W3:Y:S02]  /*4be0*/  SYNCS.PHASECHK.TRANS64.TRYWAIT P2, [UR22+0xb0], R12 ;  /* 0x0000b00cff0075a7 */ /* 0x000ee40008041116 */
[----:B--23--:R-:W-:Y:S05]  /*4bf0*/  @!P2 BRA `(.L_x_72) ;  /* 0x000000440084a947 */ /* 0x00cfea0003800000 */
.L_x_166:
[----:B------:R-:W2:Y:S01]  /*4c00*/  LDC.64 R14, c[0x0][0xb10] ;  /* 0x0002c400ff0e7b82 */ /* 0x000ea20000000a00 */
[----:B------:R-:W-:Y:S01]  /*4c10*/  @!P4 R2UR UR8, R16 ;  /* 0x000000001008c2ca */ /* 0x000fe200000e0000 */
[----:B------:R-:W-:Y:S01]  /*4c20*/  VOTEU.ALL UP2, P4 ;  /* 0x0000000000ff7886 */ /* 0x000fe20002040000 */
[----:B------:R-:W-:Y:S01]  /*4c30*/  @!P4 R2UR UR9, R19 ;  /* 0x000000001309c2ca */ /* 0x000fe200000e0000 */
[----:B------:R-:W-:Y:S01]  /*4c40*/  VOTEU.ALL UP1, P4 ;  /* 0x0000000000ff7886 */ /* 0x000fe20002020000 */
[----:B------:R-:W-:Y:S03]  /*4c50*/  @!P4 IMAD.MOV.U32 R16, RZ, RZ, 0x2000 ;  /* 0x00002000ff10c424 */ /* 0x000fe600078e00ff */
[----:B------:R-:W3:Y:S01]  /*4c60*/  LDC.64 R10, c[0x0][0xb18] ;  /* 0x0002c600ff0a7b82 */ /* 0x000ee20000000a00 */
[----:B------:R-:W-:Y:S02]  /*4c70*/  @!UP2 UIADD3 UR18, UPT, UPT, UR34, 0x40, URZ ;  /* 0x000000402212a890 */ /* 0x000fe4000fffe0ff */
[----:B------:R-:W-:Y:S01]  /*4c80*/  @!UP2 UIADD3 UR16, UPT, UPT, UR22, 0x4400, URZ ;  /* 0x000044001610a890 */ /* 0x000fe2000fffe0ff */
[----:B------:R-:W-:Y:S04]  /*4c90*/  UMOV UR19, UR35 ;  /* 0x0000002300137c82 */ /* 0x000fe80008000000 */
[----:B------:R-:W4:Y:S01]  /*4ca0*/  @!P1 LDC R0, c[0x0][0xb20] ;  /* 0x0002c800ff009b82 */ /* 0x000f220000000800 */
[----:B------:R-:W-:Y:S01]  /*4cb0*/  UMOV UR20, UR36 ;  /* 0x0000002400147c82 */ /* 0x000fe20008000000 */
[----:B------:R-:W-:Y:S01]  /*4cc0*/  IMAD.U32 R41, RZ, RZ, UR8 ;  /* 0x00000008ff297e24 */ /* 0x000fe2000f8e00ff */
[----:B------:R-:W-:Y:S05]  /*4cd0*/  UMOV UR21, UR37 ;  /* 0x0000002500157c82 */ /* 0x000fea0008000000 */
[----:B-1----:R-:W1:Y:S01]  /*4ce0*/  @!P1 LDC R3, c[0x0][0xb0c] ;  /* 0x0002c300ff039b82 */ /* 0x002e620000000800 */
[----:B------:R-:W-:Y:S01]  /*4cf0*/  IMAD.U32 R40, RZ, RZ, UR9 ;  /* 0x00000009ff287e24 */ /* 0x000fe2000f8e00ff */
[----:B------:R-:W-:Y:S01]  /*4d00*/  @!UP2 UPRMT UR9, URZ, 0x40, URZ ;  /* 0x00000040ff09a896 */ /* 0x000fe200080000ff */
[----:B------:R-:W-:Y:S03]  /*4d10*/  @!P4 R2UR UR11, R41 ;  /* 0x00000000290bc2ca */ /* 0x000fe600000e0000 */
[----:B------:R-:W-:Y:S01]  /*4d20*/  @!P4 R2UR UR10, R40 ;  /* 0x00000000280ac2ca */ /* 0x000fe200000e0000 */
[----:B------:R-:W-:Y:S11]  /*4d30*/  @!UP2 UPRMT UR8, UR9, 0x5410, URZ ;  /* 0x000054100908a896 */ /* 0x000ff600080000ff */
[----:B------:R-:W-:Y:S01]  /*4d40*/  @!UPT UIADD3 URZ, UPT, UPT, URZ, URZ, URZ ;  /* 0x000000fffffff290 */ /* 0x000fe2000fffe0ff */
[----:B------:R1:W-:Y:S01]  /*4d50*/  @!UP1 UTMALDG.4D.IM2COL [UR16], [UR10], UR8 ;  /* 0x000000100a0093b4 */ /* 0x0003e20008058008 */
[----:B------:R5:W-:Y:S01]  /*4d60*/  @!P4 SYNCS.ARRIVE.TRANS64.RED.A0TR RZ, [UR22+0x90], R16 ;  /* 0x00009010ffffc9a7 */ /* 0x000be20008300416 */
[----:B-1----:R-:W-:Y:S01]  /*4d70*/  @!P1 ISETP.NE.AND P2, PT, R3, 0x1, PT ;  /* 0x000000010300980c */ /* 0x002fe20003f45270 */
[C---:B--2---:R-:W-:Y:S01]  /*4d80*/  @!P1 IMAD.HI.U32 R14, R13.reuse, R14, RZ ;  /* 0x0000000e0d0e9227 */ /* 0x044fe200078e00ff */
[----:B---3--:R-:W-:Y:S03]  /*4d90*/  @!P1 ISETP.NE.AND P0, PT, R10, 0x1, PT ;  /* 0x000000010a00980c */ /* 0x008fe60003f05270 */
[C---:B------:R-:W-:Y:S01]  /*4da0*/  @!P1 IMAD.HI.U32 R11, R8.reuse, R11, RZ ;  /* 0x0000000b080b9227 */ /* 0x040fe200078e00ff */
[----:B------:R-:W-:Y:S04]  /*4db0*/  @!P1 SHF.R.U32.HI R14, RZ, R15, R14 ;  /* 0x0000000fff0e9219 */ /* 0x000fe8000001160e */
[----:B----4-:R-:W-:Y:S01]  /*4dc0*/  @!P1 SHF.R.U32.HI R9, RZ, R0, R11 ;  /* 0x00000000ff099219 */ /* 0x010fe2000001160b */
[----:B------:R-:W-:Y:S01]  /*4dd0*/  SYNCS.ARRIVE.TRANS64.RED.A1T0 RZ, [UR45], RZ ;  /* 0x000000ffffff79a7 */ /* 0x000fe2000810042d */
[----:B------:R-:W-:Y:S02]  /*4de0*/  @!P1 SEL R14, R13, R14, !P2 ;  /* 0x0000000e0d0e9207 */ /* 0x000fe40005000000 */
[----:B------:R-:W-:Y:S02]  /*4df0*/  @!P1 SEL R9, R8, R9, !P0 ;  /* 0x0000000908099207 */ /* 0x000fe40004000000 */
[----:B-----5:R-:W-:Y:S01]  /*4e00*/  @P3 SHF.R.U32.HI R16, RZ, 0x10, R29 ;  /* 0x00000010ff103819 */ /* 0x020fe2000001161d */
[----:B------:R-:W1:Y:S02]  /*4e10*/  SYNCS.PHASECHK.TRANS64.TRYWAIT P5, [UR22+0xb8], R12 ;  /* 0x0000b80cff0075a7 */ /* 0x000e6400080a1116 */
[----:B------:R-:W-:Y:S02]  /*4e20*/  @!P1 IMAD.IADD R0, R9, 0x1, -R14 ;  /* 0x0000000109009824 */ /* 0x000fe400078e0a0e */
[----:B------:R-:W-:Y:S01]  /*4e30*/  @!P1 IMAD.IADD R9, R14, 0x1, -R9 ;  /* 0x000000010e099824 */ /* 0x000fe200078e0a09 */
[----:B------:R-:W-:Y:S01]  /*4e40*/  @P3 R2UR UR57, R16 ;  /* 0x00000000103932ca */ /* 0x000fe200000e0000 */
[----:B------:R-:W-:Y:S02]  /*4e50*/  @!P1 IMAD R13, R0, R3, R13 ;  /* 0x00000003000d9224 */ /* 0x000fe400078e020d */
[----:B------:R-:W-:Y:S01]  /*4e60*/  @!P1 IMAD R8, R9, R10, R8 ;  /* 0x0000000a09089224 */ /* 0x000fe200078e0208 */
[----:B-1----:R-:W-:Y:S11]  /*4e70*/  @!P5 BRA `(.L_x_73) ;  /* 0x0000004000fcd947 */ /* 0x002ff60003800000 */
.L_x_168:
[----:B-1----:R-:W-:Y:S01]  /*4e80*/  @!P4 IADD3 R3, P0, PT, R38, 0x580, RZ ;  /* 0x000005802603c810 */ /* 0x002fe20007f1e0ff */
[----:B------:R-:W-:Y:S01]  /*4e90*/  VOTEU.ALL UP2, P4 ;  /* 0x0000000000ff7886 */ /* 0x000fe20002040000 */
[----:B------:R-:W-:Y:S01]  /*4ea0*/  VOTEU.ALL UP1, P4 ;  /* 0x0000000000ff7886 */ /* 0x000fe20002020000 */
[----:B------:R-:W-:Y:S01]  /*4eb0*/  UMOV UR11, UR35 ;  /* 0x00000023000b7c82 */ /* 0x000fe20008000000 */
[----:B------:R-:W-:Y:S01]  /*4ec0*/  @!P4 R2UR UR9, R3 ;  /* 0x000000000309c2ca */ /* 0x000fe200000e0000 */
[----:B------:R-:W-:Y:S01]  /*4ed0*/  @!P4 IMAD.X R0, RZ, RZ, R39, P0 ;  /* 0x000000ffff00c224 */ /* 0x000fe200000e0627 */
[----:B------:R-:W-:Y:S01]  /*4ee0*/  @!UP2 UPRMT UR16, URZ, 0x40, URZ ;  /* 0x00000040ff10a896 */ /* 0x000fe200080000ff */
[----:B------:R-:W-:Y:S01]  /*4ef0*/  LOP3.LUT P0, RZ, R30, 0x1, RZ, 0xc0, !PT ;  /* 0x000000011eff7812 */ /* 0x000fe2000780c0ff */
[----:B------:R-:W-:Y:S01]  /*4f00*/  @!UP2 UIADD3 UR10, UPT, UPT, UR34, 0x60, URZ ;  /* 0x00000060220aa890 */ /* 0x000fe2000fffe0ff */
[----:B------:R-:W-:Y:S01]  /*4f10*/  LOP3.LUT R36, R36, 0x1, RZ, 0x3c, !PT ;  /* 0x0000000124247812 */ /* 0x000fe200078e3cff */
[----:B------:R-:W-:Y:S01]  /*4f20*/  @!UP2 UPRMT UR20, UR16, 0x5410, URZ ;  /* 0x000054101014a896 */ /* 0x000fe200080000ff */
[----:B------:R-:W-:Y:S01]  /*4f30*/  @!P4 R2UR UR8, R0 ;  /* 0x000000000008c2ca */ /* 0x000fe200000e0000 */
[----:B------:R-:W-:Y:S01]  /*4f40*/  UMOV UR12, UR36 ;  /* 0x00000024000c7c82 */ /* 0x000fe20008000000 */
[----:B------:R-:W-:Y:S01]  /*4f50*/  UMOV UR13, UR37 ;  /* 0x00000025000d7c82 */ /* 0x000fe20008000000 */
[----:B------:R-:W-:Y:S01]  /*4f60*/  LOP3.LUT R34, R34, 0x1, RZ, 0x3c, !PT ;  /* 0x0000000122227812 */ /* 0x000fe200078e3cff */
[----:B------:R-:W-:Y:S02]  /*4f70*/  IMAD.IADD R16, R8, 0x1, R78 ;  /* 0x0000000108107824 */ /* 0x000fe400078e024e */
[----:B------:R-:W-:Y:S01]  /*4f80*/  IMAD.U32 R10, RZ, RZ, UR9 ;  /* 0x00000009ff0a7e24 */ /* 0x000fe2000f8e00ff */
[----:B------:R-:W-:Y:S01]  /*4f90*/  @!UP2 UIADD3 UR9, UPT, UPT, UR22, 0x98, URZ ;  /* 0x000000981609a890 */ /* 0x000fe2000fffe0ff */
[----:B------:R-:W-:Y:S03]  /*4fa0*/  IMAD.IADD R19, R13, 0x1, R84 ;  /* 0x000000010d137824 */ /* 0x000fe600078e0254 */
[----:B------:R-:W-:Y:S02]  /*4fb0*/  @!P4 R2UR UR18, R10 ;  /* 0x000000000a12c2ca */ /* 0x000fe400000e0000 */
[----:B------:R-:W-:Y:S01]  /*4fc0*/  IMAD.U32 R11, RZ, RZ, UR8 ;  /* 0x00000008ff0b7e24 */ /* 0x000fe2000f8e00ff */
[----:B------:R-:W-:Y:S04]  /*4fd0*/  @!UP2 UIADD3 UR8, UPT, UPT, UR22, 0x6400, URZ ;  /* 0x000064001608a890 */ /* 0x000fe8000fffe0ff */
[----:B------:R-:W-:Y:S11]  /*4fe0*/  @!P4 R2UR UR19, R11 ;  /* 0x000000000b13c2ca */ /* 0x000ff600000e0000 */
[----:B------:R-:W-:Y:S02]  /*4ff0*/  @!UPT UIADD3 URZ, UPT, UPT, URZ, URZ, URZ ;  /* 0x000000fffffff290 */ /* 0x000fe4000fffe0ff */
[----:B------:R2:W-:Y:S01]  /*5000*/  @!UP1 UTMALDG.4D.IM2COL [UR8], [UR18], UR20 ;  /* 0x00000008120093b4 */ /* 0x0005e20008058014 */
[----:B------:R2:W-:Y:S01]  /*5010*/  @!P4 SYNCS.ARRIVE.TRANS64.RED.A0TR RZ, [UR22+0x98], R33 ;  /* 0x00009821ffffc9a7 */ /* 0x0005e20008300416 */
[----:B------:R-:W-:Y:S01]  /*5020*/  UPLOP3.LUT UP1, UPT, UPT, UPT, UPT, 0x80, 0x8 ;  /* 0x000000000008789c */ /* 0x000fe20003f2f070 */
[----:B------:R-:W-:Y:S01]  /*5030*/  SYNCS.ARRIVE.TRANS64.RED.A1T0 RZ, [UR23], RZ ;  /* 0x000000ffffff79a7 */ /* 0x000fe20008100417 */
[----:B------:R-:W-:Y:S09]  /*5040*/  @P0 BRA `(.L_x_74) ;  /* 0xfffffff000700947 */ /* 0x000ff2000383ffff */
[----:B------:R-:W-:-:S04]  /*5050*/  SHF.L.U32 R3, R36, 0x1f, RZ ;  /* 0x0000001f24037819 */ /* 0x000fc800000006ff */
[----:B------:R-:W1:Y:S02]  /*5060*/  SYNCS.PHASECHK.TRANS64.TRYWAIT P0, [UR22+0xa0], R3 ;  /* 0x0000a003ff0075a7 */ /* 0x000e640008001116 */
[----:B-1----:R-:W-:Y:S05]  /*5070*/  @!P0 BRA `(.L_x_75) ;  /* 0x0000004000948947 */ /* 0x002fea0003800000 */
.L_x_170:
[----:B------:R-:W3:Y:S02]  /*5080*/  SYNCS.PHASECHK.TRANS64.TRYWAIT P0, [UR22+0xa8], R3 ;  /* 0x0000a803ff0075a7 */ /* 0x000ee40008001116 */
[----:B---3--:R-:W-:Y:S05]  /*5090*/  @!P0 BRA `(.L_x_76) ;  /* 0x0000004000a48947 */ /* 0x008fea0003800000 */
.L_x_172:
[----:B------:R-:W3:Y:S02]  /*50a0*/  SYNCS.PHASECHK.TRANS64.TRYWAIT P0, [UR22+0xb0], R3 ;  /* 0x0000b003ff0075a7 */ /* 0x000ee40008001116 */
[----:B---3--:R-:W-:Y:S05]  /*50b0*/  @!P0 BRA `(.L_x_77) ;  /* 0x0000004000b48947 */ /* 0x008fea0003800000 */
.L_x_174:
[----:B-1----:R-:W-:-:S07]  /*50c0*/  MOV R0, UR22 ;  /* 0x0000001600007c02 */ /* 0x002fce0008000f00 */
.L_x_78:
[----:B-1----:R-:W-:-:S04]  /*50d0*/  SHF.L.U32 R3, R36, 0x1f, RZ ;  /* 0x0000001f24037819 */ /* 0x002fc800000006ff */
[----:B------:R1:W3:Y:S03]  /*50e0*/  SYNCS.PHASECHK.TRANS64.TRYWAIT P0, [R0+URZ+0xb8], R3 ;  /* 0x0000b803000075a7 */ /* 0x0002e600080011ff */
[----:B---3--:R-:W-:Y:S05]  /*50f0*/  @!P0 NANOSLEEP.SYNCS 0x989680 ;  /* 0x009896800000895d */ /* 0x008fea0003900000 */
[----:B------:R-:W3:Y:S02]  /*5100*/  @!P0 SYNCS.PHASECHK.TRANS64 P0, [R0+URZ+0xb8], R3 ;  /* 0x0000b803000085a7 */ /* 0x000ee400080010ff */
[----:B--23--:R-:W-:Y:S05]  /*5110*/  @P0 EXIT ;  /* 0x000000000000094d */ /* 0x00cfea0003800000 */
[----:B------:R-:W-:Y:S05]  /*5120*/  BRA `(.L_x_78) ;  /* 0xfffffffc00e87947 */ /* 0x000fea000383ffff */
.L_x_63:
[----:B------:R-:W-:-:S06]  /*5130*/  UISETP.GE.AND UP1, UPT, UR8, 0x4, UPT ;  /* 0x000000040800788c */ /* 0x000fcc000bf26270 */
[----:B------:R-:W-:-:S13]  /*5140*/  PLOP3.LUT P0, PT, PT, PT, UP1, 0x80, 0x8 ;  /* 0x000000000008781c */ /* 0x000fda0003f0f018 */
[----:B------:R-:W-:Y:S05]  /*5150*/  @!P0 EXIT ;  /* 0x000000000000894d */ /* 0x000fea0003800000 */
[----:B------:R-:W-:Y:S01]  /*5160*/  BAR.SYNC.DEFER_BLOCKING 0x6, 0xa0 ;  /* 0x0182800000007b1d */ /* 0x000fe20000010000 */
[C---:B------:R-:W-:Y:S01]  /*5170*/  IMAD.SHL.U32 R5, R92.reuse, 0x20, RZ ;  /* 0x000000205c057824 */ /* 0x040fe200078e00ff */
[C---:B------:R-:W-:Y:S01]  /*5180*/  R2P PR, R92.reuse, 0x6 ;  /* 0x000000065c007804 */ /* 0x040fe20000000000 */
[C---:B------:R-:W-:Y:S01]  /*5190*/  IMAD.SHL.U32 R91, R92.reuse, 0x4, RZ ;  /* 0x000000045c5b7824 */ /* 0x040fe200078e00ff */
[----:B------:R-:W-:Y:S01]  /*51a0*/  CS2R R88, SRZ ;  /* 0x0000000000587805 */ /* 0x000fe2000001ff00 */
[C---:B------:R-:W-:Y:S01]  /*51b0*/  IMAD.SHL.U32 R0, R92.reuse, 0x10, RZ ;  /* 0x000000105c007824 */ /* 0x040fe200078e00ff */
[----:B------:R-:W-:Y:S02]  /*51c0*/  UMOV UR50, 0x400 ;  /* 0x0000040000327882 */ /* 0x000fe40000000000 */
[----:B------:R-:W1:Y:S01]  /*51d0*/  LDC R87, c[0x0][0x370] ;  /* 0x0000dc00ff577b82 */ /* 0x000e620000000800 */
[----:B------:R-:W-:Y:S01]  /*51e0*/  ULEA UR50, UR45, UR50, 0x18 ;  /* 0x000000322d327291 */ /* 0x000fe2000f8ec0ff */
[C---:B------:R-:W-:Y:S01]  /*51f0*/  LOP3.LUT R4, R5.reuse, 0xe0, RZ, 0xc0, !PT ;  /* 0x000000e005047812 */ /* 0x040fe200078ec0ff */
[----:B------:R-:W-:Y:S01]  /*5200*/  IMAD.U32 R32, R92, 0x10000, RZ ;  /* 0x000100005c207824 */ /* 0x000fe200078e00ff */
[----:B------:R-:W-:Y:S01]  /*5210*/  LOP3.LUT R5, R5, 0x100, RZ, 0xc0, !PT ;  /* 0x0000010005057812 */ /* 0x000fe200078ec0ff */
[----:B------:R-:W-:Y:S01]  /*5220*/  UIADD3 UR4, UPT, UPT, UR50, 0x400, URZ ;  /* 0x0000040032047890 */ /* 0x000fe2000fffe0ff */
[----:B------:R-:W-:Y:S01]  /*5230*/  LOP3.LUT R91, R4, 0x1c, R91, 0xf8, !PT ;  /* 0x0000001c045b7812 */ /* 0x000fe200078ef85b */
[----:B------:R-:W-:Y:S01]  /*5240*/  IMAD.MOV.U32 R96, RZ, RZ, 0x10 ;  /* 0x00000010ff607424 */ /* 0x000fe200078e00ff */
[----:B------:R-:W2:Y:S01]  /*5250*/  LDC R28, c[0x0][0xb0c] ;  /* 0x0002c300ff1c7b82 */ /* 0x000ea20000000800 */
[----:B------:R-:W-:Y:S01]  /*5260*/  SHF.R.U32.HI R4, RZ, 0x2, R92 ;  /* 0x00000002ff047819 */ /* 0x000fe2000001165c */
[----:B------:R-:W-:Y:S01]  /*5270*/  IMAD.MOV.U32 R95, RZ, RZ, 0x20 ;  /* 0x00000020ff5f7424 */ /* 0x000fe200078e00ff */
[----:B------:R-:W-:Y:S01]  /*5280*/  LOP3.LUT R0, R5, 0x600, R0, 0xf8, !PT ;  /* 0x0000060005007812 */ /* 0x000fe200078ef800 */
[----:B------:R-:W-:Y:S01]  /*5290*/  IMAD.MOV.U32 R90, RZ, RZ, 0x1 ;  /* 0x00000001ff5a7424 */ /* 0x000fe200078e00ff */
[----:B------:R-:W-:Y:S01]  /*52a0*/  LOP3.LUT R91, R91, 0x4, R4, 0x78, !PT ;  /* 0x000000045b5b7812 */ /* 0x000fe200078e7804 */
[----:B------:R-:W-:Y:S01]  /*52b0*/  IMAD.MOV.U32 R30, RZ, RZ, RZ ;  /* 0x000000ffff1e7224 */ /* 0x000fe200078e00ff */
[----:B------:R-:W-:Y:S01]  /*52c0*/  LOP3.LUT R92, R92, 0x60, RZ, 0xc0, !PT ;  /* 0x000000605c5c7812 */ /* 0x000fe200078ec0ff */
[----:B------:R-:W4:Y:S01]  /*52d0*/  LDC R85, c[0x0][0xb20] ;  /* 0x0002c800ff557b82 */ /* 0x000f220000000800 */
[----:B------:R-:W3:Y:S01]  /*52e0*/  LDS R2, [UR50+0x120] ;  /* 0x00012032ff027984 */ /* 0x000ee20008000800 */
[----:B------:R-:W-:Y:S01]  /*52f0*/  LOP3.LUT R91, R0, R91, RZ, 0xfc, !PT ;  /* 0x0000005b005b7212 */ /* 0x000fe200078efcff */
[----:B------:R-:W-:Y:S01]  /*5300*/  IMAD.U32 R94, RZ, RZ, UR4 ;  /* 0x00000004ff5e7e24 */ /* 0x000fe2000f8e00ff */
[----:B------:R-:W-:Y:S01]  /*5310*/  LOP3.LUT R32, R32, 0x600000, RZ, 0xc0, !PT ;  /* 0x0060000020207812 */ /* 0x000fe200078ec0ff */
[----:B------:R-:W1:Y:S01]  /*5320*/  LDCU.64 UR54, c[0x0][0x348] ;  /* 0x00006900ff3677ac */ /* 0x000e620008000a00 */
[----:B------:R-:W-:-:S02]  /*5330*/  SEL R96, R96, 0xfffffff0, !P2 ;  /* 0xfffffff060607807 */ /* 0x000fc40005000000 */
[----:B------:R-:W1:Y:S01]  /*5340*/  LDC R27, c[0x0][0xb30] ;  /* 0x0002cc00ff1b7b82 */ /* 0x000e620000000800 */
[----:B------:R-:W-:Y:S01]  /*5350*/  SEL R95, R95, 0xffffffe0, !P1 ;  /* 0xffffffe05f5f7807 */ /* 0x000fe20004800000 */
[----:B------:R-:W1:Y:S01]  /*5360*/  LDCU.64 UR36, c[0x0][0x888] ;  /* 0x00011100ff2477ac */ /* 0x000e620008000a00 */
[----:B------:R-:W1:Y:S05]  /*5370*/  LDCU.64 UR38, c[0x0][0x890] ;  /* 0x00011200ff2677ac */ /* 0x000e6a0008000a00 */
[----:B------:R-:W1:Y:S01]  /*5380*/  LDC.64 R72, c[0x0][0xb10] ;  /* 0x0002c400ff487b82 */ /* 0x000e620000000a00 */
[----:B------:R-:W1:Y:S01]  /*5390*/  LDCU.64 UR46, c[0x0][0xa90] ;  /* 0x00015200ff2e77ac */ /* 0x000e620008000a00 */
[----:B------:R-:W-:Y:S01]  /*53a0*/  UMOV UR52, URZ ;  /* 0x000000ff00347c82 */ /* 0x000fe20008000000 */
[----:B------:R-:W-:-:S05]  /*53b0*/  UMOV UR56, URZ ;  /* 0x000000ff00387c82 */ /* 0x000fca0008000000 */
[----:B------:R-:W1:Y:S08]  /*53c0*/  LDC.64 R24, c[0x0][0xb18] ;  /* 0x0002c600ff187b82 */ /* 0x000e700000000a00 */
[----:B------:R-:W1:Y:S08]  /*53d0*/  LDC.64 R22, c[0x0][0xb28] ;  /* 0x0002ca00ff167b82 */ /* 0x000e700000000a00 */
[----:B------:R-:W1:Y:S01]  /*53e0*/  LDC.64 R70, c[0x0][0x8b0] ;  /* 0x00022c00ff467b82 */ /* 0x000e620000000a00 */
[C---:B---3--:R-:W-:Y:S01]  /*53f0*/  VIADD R3, R2.reuse, 0x80 ;  /* 0x0000008002037836 */ /* 0x048fe20000000000 */
[----:B------:R-:W-:-:S04]  /*5400*/  LOP3.LUT R2, R2, 0xffff, RZ, 0xc0, !PT ;  /* 0x0000ffff02027812 */ /* 0x000fc800078ec0ff */
[----:B------:R-:W-:Y:S02]  /*5410*/  LOP3.LUT R3, R3, 0xffff, RZ, 0xc0, !PT ;  /* 0x0000ffff03037812 */ /* 0x000fe400078ec0ff */
[----:B------:R-:W3:Y:S03]  /*5420*/  LDC.64 R68, c[0x0][0x8a8] ;  /* 0x00022a00ff447b82 */ /* 0x000ee60000000a00 */
[----:B------:R1:W-:Y:S05]  /*5430*/  STL.64 [R1], R2 ;  /* 0x0000000201007387 */ /* 0x0003ea0000100a00 */
[----:B------:R-:W1:Y:S08]  /*5440*/  LDC.64 R76, c[0x0][0xa80] ;  /* 0x0002a000ff4c7b82 */ /* 0x000e700000000a00 */
[----:B------:R-:W1:Y:S08]  /*5450*/  LDC.64 R74, c[0x0][0xa88] ;  /* 0x0002a200ff4a7b82 */ /* 0x000e700000000a00 */
[----:B--2-4-:R-:W1:Y:S02]  /*5460*/  LDC R86, c[0x0][0x374] ;  /* 0x0000dd00ff567b82 */ /* 0x014e640000000800 */
.L_x_122:
[----:B-1----:R-:W-:Y:S04]  /*5470*/  SHF.L.U32 R3, R88, 0x1f, RZ ;  /* 0x0000001f58037819 */ /* 0x002fe800000006ff */
[----:B------:R-:W1:Y:S02]  /*5480*/  SYNCS.PHASECHK.TRANS64.TRYWAIT P0, [UR50+0xd0], R3 ;  /* 0x0000d003ff0075a7 */ /* 0x000e640008001132 */
[----:B-1----:R-:W-:Y:S05]  /*5490*/  @!P0 BRA `(.L_x_79) ;  /* 0x0000003c00d48947 */ /* 0x002fea0003800000 */
.L_x_176:
[----:B------:R-:W2:Y:S01]  /*54a0*/  LDC.64 R12, c[0x0][0xb10] ;  /* 0x0002c400ff0c7b82 */ /* 0x000ea20000000a00 */
[----:B------:R-:W4:Y:S01]  /*54b0*/  LDS.128 R80, [UR50+0x110] ;  /* 0x00011032ff507984 */ /* 0x000f220008000c00 */
[----:B------:R-:W-:Y:S01]  /*54c0*/  UIADD3 UR4, UPT, UPT, UR50, 0xd8, URZ ;  /* 0x000000d832047890 */ /* 0x000fe2000fffe0ff */
[----:B-1----:R-:W-:Y:S01]  /*54d0*/  IMAD R0, R30, 0x4, R1 ;  /* 0x000000041e007824 */ /* 0x002fe200078e0201 */
[----:B------:R-:W-:Y:S04]  /*54e0*/  ISETP.NE.AND P1, PT, R27, 0x1, PT ;  /* 0x000000011b00780c */ /* 0x000fe80003f25270 */
[----:B------:R-:W1:Y:S01]  /*54f0*/  LDC.64 R10, c[0x0][0xb18] ;  /* 0x0002c600ff0a7b82 */ /* 0x000e620000000a00 */
[----:B------:R-:W-:Y:S01]  /*5500*/  UPRMT UR4, URZ, 0x654, UR4 ;  /* 0x00000654ff047896 */ /* 0x000fe20008000004 */
[----:B------:R-:W-:Y:S01]  /*5510*/  ISETP.GE.AND P0, PT, R26, 0x1, PT ;  /* 0x000000011a00780c */ /* 0x000fe20003f06270 */
[----:B------:R-:W-:Y:S01]  /*5520*/  @!PT LDS RZ, [RZ] ;  /* 0x00000000fffff984 */ /* 0x000fe20000000800 */
[----:B------:R-:W-:Y:S01]  /*5530*/  @!PT LDS RZ, [RZ] ;  /* 0x00000000fffff984 */ /* 0x000fe20000000800 */
[----:B------:R-:W-:Y:S01]  /*5540*/  @!PT LDS RZ, [RZ] ;  /* 0x00000000fffff984 */ /* 0x000fe20000000800 */
[----:B------:R-:W-:Y:S01]  /*5550*/  @!PT LDS RZ, [RZ] ;  /* 0x00000000fffff984 */ /* 0x000fe20000000800 */
[----:B------:R3:W-:Y:S06]  /*5560*/  MEMBAR.ALL.CTA ;  /* 0x0000000000007992 */ /* 0x0007ec0000008000 */
[----:B---3--:R-:W3:Y:S01]  /*5570*/  FENCE.VIEW.ASYNC.S ;  /* 0x00000000000073c6 */ /* 0x008ee20000000000 */
[----:B------:R-:W1:Y:S08]  /*5580*/  @!P1 LDC R14, c[0x0][0xb20] ;  /* 0x0002c800ff0e9b82 */ /* 0x000e700000000800 */
[----:B------:R-:W1:Y:S01]  /*5590*/  @!P1 LDC R9, c[0x0][0xb0c] ;  /* 0x0002c300ff099b82 */ /* 0x000e620000000800 */
[----:B---3--:R-:W-:Y:S01]  /*55a0*/  SYNCS.ARRIVE.TRANS64.RED.A1T0 RZ, [UR4], RZ ;  /* 0x000000ffffff79a7 */ /* 0x008fe20008100404 */
[----:B------:R3:W5:Y:S01]  /*55b0*/  LDL R17, [R0] ;  /* 0x0000000000117983 */ /* 0x0007620000100800 */
[----:B----4-:R-:W-:Y:S11]  /*55c0*/  LOP3.LUT P3, RZ, R82, 0x1, RZ, 0xc0, !PT ;  /* 0x0000000152ff7812 */ /* 0x010ff6000786c0ff */
[----:B------:R-:W-:Y:S02]  /*55d0*/  @!UPT UIADD3 URZ, UPT, UPT, URZ, URZ, URZ ;  /* 0x000000fffffff290 */ /* 0x000fe4000fffe0ff */
[----:B------:R-:W-:Y:S02]  /*55e0*/  @P3 MOV R31, R80 ;  /* 0x00000050001f3202 */ /* 0x000fe40000000f00 */
[----:B------:R-:W-:Y:S01]  /*55f0*/  @P3 LOP3.LUT R29, R81, 0xffff, RZ, 0xc0, !PT ;  /* 0x0000ffff511d3812 */ /* 0x000fe200078ec0ff */
[----:B--23--:R-:W-:Y:S06]  /*5600*/  @!P0 BRA `(.L_x_80) ;  /* 0x0000000000a48947 */ /* 0x00cfec0003800000 */
[----:B------:R-:W-:Y:S01]  /*5610*/  IMAD.HI.U32 R20, R86, R25, RZ ;  /* 0x0000001956147227 */ /* 0x000fe200078e00ff */
[----:B------:R-:W-:Y:S02]  /*5620*/  ISETP.NE.AND P0, PT, R24, 0x1, PT ;  /* 0x000000011800780c */ /* 0x000fe40003f05270 */
[----:B------:R-:W-:Y:S01]  /*5630*/  ISETP.NE.AND P2, PT, R26, 0x1, PT ;  /* 0x000000011a00780c */ /* 0x000fe20003f45270 */
[-C--:B------:R-:W-:Y:S01]  /*5640*/  IMAD.HI.U32 R18, R87, R72.reuse, RZ ;  /* 0x0000004857127227 */ /* 0x080fe200078e00ff */
[----:B------:R-:W-:Y:S02]  /*5650*/  SHF.R.U32.HI R21, RZ, R85, R20 ;  /* 0x00000055ff157219 */ /* 0x000fe40000011614 */
[----:B------:R-:W-:Y:S01]  /*5660*/  ISETP.NE.AND P4, PT, R28, 0x1, PT ;  /* 0x000000011c00780c */ /* 0x000fe20003f85270 */
[----:B------:R-:W-:Y:S01]  /*5670*/  IMAD.HI.U32 R36, R29, R25, RZ ;  /* 0x000000191d247227 */ /* 0x000fe200078e00ff */
[----:B------:R-:W-:Y:S02]  /*5680*/  SHF.R.U32.HI R18, RZ, R73, R18 ;  /* 0x00000049ff127219 */ /* 0x000fe40000011612 */
[----:B------:R-:W-:Y:S01]  /*5690*/  SEL R3, R86, R21, !P0 ;  /* 0x0000001556037207 */ /* 0x000fe20004000000 */
[----:B------:R-:W-:Y:S01]  /*56a0*/  IMAD.HI.U32 R34, R31, R72, RZ ;  /* 0x000000481f227227 */ /* 0x000fe200078e00ff */
[----:B------:R-:W-:Y:S03]  /*56b0*/  SEL R7, R87, R18, !P4 ;  /* 0x0000001257077207 */ /* 0x000fe60006000000 */
[-C--:B------:R-:W-:Y:S01]  /*56c0*/  IMAD.HI.U32 R18, R3, R22.reuse, RZ ;  /* 0x0000001603127227 */ /* 0x080fe200078e00ff */
[----:B------:R-:W-:Y:S03]  /*56d0*/  SHF.R.U32.HI R34, RZ, R73, R34 ;  /* 0x00000049ff227219 */ /* 0x000fe60000011622 */
[----:B------:R-:W-:Y:S01]  /*56e0*/  IMAD.HI.U32 R20, R7, R22, RZ ;  /* 0x0000001607147227 */ /* 0x000fe200078e00ff */
[----:B------:R-:W-:Y:S02]  /*56f0*/  @P2 SHF.R.U32.HI R3, RZ, R23, R18 ;  /* 0x00000017ff032219 */ /* 0x000fe40000011612 */
[----:B------:R-:W-:Y:S02]  /*5700*/  SHF.R.U32.HI R18, RZ, R85, R36 ;  /* 0x00000055ff127219 */ /* 0x000fe40000011624 */
[----:B------:R-:W-:Y:S01]  /*5710*/  @P2 SHF.R.U32.HI R7, RZ, R23, R20 ;  /* 0x00000017ff072219 */ /* 0x000fe20000011614 */
[C---:B------:R-:W-:Y:S01]  /*5720*/  IMAD R2, R26.reuse, R3, RZ ;  /* 0x000000031a027224 */ /* 0x040fe200078e02ff */
[----:B------:R-:W-:Y:S02]  /*5730*/  SEL R5, R29, R18, !P0 ;  /* 0x000000121d057207 */ /* 0x000fe40004000000 */
[----:B------:R-:W-:Y:S01]  /*5740*/  SEL R3, R31, R34, !P4 ;  /* 0x000000221f037207 */ /* 0x000fe20006000000 */
[----:B------:R-:W-:Y:S01]  /*5750*/  IMAD R4, R26, R7, RZ ;  /* 0x000000071a047224 */ /* 0x000fe200078e02ff */
[C---:B------:R-:W-:Y:S01]  /*5760*/  ISETP.GE.AND P0, PT, R5.reuse, R2, PT ;  /* 0x000000020500720c */ /* 0x040fe20003f06270 */
[----:B------:R-:W-:Y:S03]  /*5770*/  IMAD.HI.U32 R6, R5, R22, RZ ;  /* 0x0000001605067227 */ /* 0x000fe600078e00ff */
[----:B------:R-:W-:Y:S01]  /*5780*/  ISETP.GE.OR P0, PT, R3, R4, P0 ;  /* 0x000000040300720c */ /* 0x000fe20000706670 */
[----:B------:R-:W-:Y:S01]  /*5790*/  IMAD.MOV R4, RZ, RZ, -R3 ;  /* 0x000000ffff047224 */ /* 0x000fe200078e0a03 */
[-C--:B------:R-:W-:Y:S03]  /*57a0*/  SHF.R.U32.HI R6, RZ, R23.reuse, R6 ;  /* 0x00000017ff067219 */ /* 0x080fe60000011606 */
[----:B------:R-:W-:Y:S01]  /*57b0*/  IMAD R31, R28, R4, R31 ;  /* 0x000000041c1f7224 */ /* 0x000fe200078e021f */
[----:B------:R-:W-:Y:S05]  /*57c0*/  SEL R15, R5, R6, !P2 ;  /* 0x00000006050f7207 */ /* 0x000fea0005000000 */
[----:B------:R-:W-:Y:S02]  /*57d0*/  IMAD.MOV R6, RZ, RZ, -R15 ;  /* 0x000000ffff067224 */ /* 0x000fe400078e0a0f */
[C---:B------:R-:W-:Y:S04]  /*57e0*/  @!P0 IMAD.HI.U32 R2, R3.reuse, R22, RZ ;  /* 0x0000001603028227 */ /* 0x040fe800078e00ff */
[----:B------:R-:W-:Y:S01]  /*57f0*/  IMAD R6, R26, R6, R5 ;  /* 0x000000061a067224 */ /* 0x000fe200078e0205 */
[----:B------:R-:W-:Y:S04]  /*5800*/  @!P0 SHF.R.U32.HI R2, RZ, R23, R2 ;  /* 0x00000017ff028219 */ /* 0x000fe80000011602 */
[----:B------:R-:W-:Y:S02]  /*5810*/  @!P0 SEL R0, R3, R2, !P2 ;  /* 0x0000000203008207 */ /* 0x000fe40005000000 */
[----:B------:R-:W-:Y:S02]  /*5820*/  IADD3 R2, PT, PT, -R5, RZ, RZ ;  /* 0x000000ff05027210 */ /* 0x000fe40007ffe1ff */
[----:B------:R-:W-:Y:S01]  /*5830*/  @!P0 IADD3 R8, PT, PT, R15, -R0, RZ ;  /* 0x800000000f088210 */ /* 0x000fe20007ffe0ff */
[----:B------:R-:W-:Y:S02]  /*5840*/  @!P0 IMAD R0, R7, R6, R0 ;  /* 0x0000000607008224 */ /* 0x000fe400078e0200 */
[----:B------:R-:W-:Y:S02]  /*5850*/  IMAD R29, R24, R2, R29 ;  /* 0x00000002181d7224 */ /* 0x000fe400078e021d */
[----:B------:R-:W-:Y:S02]  /*5860*/  @!P0 IMAD R5, R8, R26, R3 ;  /* 0x0000001a08058224 */ /* 0x000fe400078e0203 */
[----:B------:R-:W-:Y:S04]  /*5870*/  @!P0 IMAD.MOV.U32 R3, RZ, RZ, R0 ;  /* 0x000000ffff038224 */ /* 0x000fe800078e0000 */
[----:B------:R-:W-:Y:S02]  /*5880*/  IMAD R31, R3, R28, R31 ;  /* 0x0000001c031f7224 */ /* 0x000fe400078e021f */
[----:B------:R-:W-:Y:S07]  /*5890*/  IMAD R29, R5, R24, R29 ;  /* 0x00000018051d7224 */ /* 0x000fee00078e021d */
.L_x_80:
[----:B-1----:R-:W-:Y:S01]  /*58a0*/  @!P1 ISETP.NE.AND P0, PT, R10, 0x1, PT ;  /* 0x000000010a00980c */ /* 0x002fe20003f05270 */
[----:B------:R-:W-:Y:S01]  /*58b0*/  @!P1 IMAD.HI.U32 R3, R29, R11, RZ ;  /* 0x0000000b1d039227 */ /* 0x000fe200078e00ff */
[----:B------:R-:W-:Y:S01]  /*58c0*/  R2UR UR41, R16 ;  /* 0x00000000102972ca */ /* 0x000fe200000e0000 */
[----:B------:R-:W-:Y:S01]  /*58d0*/  BSSY.RECONVERGENT B6, `(.L_x_81) ;  /* 0x000002f000067945 */ /* 0x000fe20003800200 */
[----:B------:R-:W-:Y:S01]  /*58e0*/  @!P1 ISETP.NE.AND P2, PT, R9, 0x1, PT ;  /* 0x000000010900980c */ /* 0x000fe20003f45270 */
[----:B------:R-:W-:Y:S01]  /*58f0*/  @!P1 IMAD.HI.U32 R0, R31, R12, RZ ;  /* 0x0000000c1f009227 */ /* 0x000fe200078e00ff */
[----:B------:R-:W-:Y:S02]  /*5900*/  @!P1 SHF.R.U32.HI R2, RZ, R14, R3 ;  /* 0x0000000eff029219 */ /* 0x000fe40000011603 */
[----:B------:R-:W-:Y:S02]  /*5910*/  @P3 SHF.R.U32.HI R4, RZ, 0x10, R81 ;  /* 0x00000010ff043819 */ /* 0x000fe40000011651 */
[----:B------:R-:W-:Y:S02]  /*5920*/  @!P1 SEL R2, R29, R2, !P0 ;  /* 0x000000021d029207 */ /* 0x000fe40004000000 */
[----:B------:R-:W-:Y:S02]  /*5930*/  @!P1 SHF.R.U32.HI R0, RZ, R13, R0 ;  /* 0x0000000dff009219 */ /* 0x000fe40000011600 */
[----:B------:R-:W-:Y:S01]  /*5940*/  LOP3.LUT P0, RZ, R94, 0x3f0, RZ, 0xc0, !PT ;  /* 0x000003f05eff7812 */ /* 0x000fe2000780c0ff */
[----:B------:R-:W-:Y:S01]  /*5950*/  USHF.L.U32 UR41, UR41, 0x7, URZ ;  /* 0x0000000729297899 */ /* 0x000fe200080006ff */
[----:B------:R-:W-:Y:S02]  /*5960*/  @!P1 SEL R3, R31, R0, !P2 ;  /* 0x000000001f039207 */ /* 0x000fe40005000000 */
[----:B------:R-:W-:Y:S03]  /*5970*/  @P3 R2UR UR51, R4 ;  /* 0x00000000043332ca */ /* 0x000fe600000e0000 */
[----:B------:R-:W-:Y:S02]  /*5980*/  @!P1 IMAD.IADD R0, R2, 0x1, -R3 ;  /* 0x0000000102009824 */ /* 0x000fe400078e0a03 */
[----:B------:R-:W-:Y:S02]  /*5990*/  @!P1 IMAD.IADD R2, R3, 0x1, -R2 ;  /* 0x0000000103029824 */ /* 0x000fe400078e0a02 */
[----:B------:R-:W-:Y:S02]  /*59a0*/  @!P1 IMAD R31, R0, R9, R31 ;  /* 0x00000009001f9224 */ /* 0x000fe400078e021f */
[----:B------:R-:W-:Y:S01]  /*59b0*/  @!P1 IMAD R29, R2, R10, R29 ;  /* 0x0000000a021d9224 */ /* 0x000fe200078e021d */
[----:B------:R-:W-:Y:S06]  /*59c0*/  @!P0 BRA `(.L_x_82) ;  /* 0x00000000007c8947 */ /* 0x000fec0003800000 */
[----:B------:R-:W1:Y:S01]  /*59d0*/  LDCU.64 UR8, c[0x4][0x80] ;  /* 0x01001000ff0877ac */ /* 0x000e620008000a00 */
[----:B------:R-:W-:Y:S01]  /*59e0*/  MOV R2, 0x0 ;  /* 0x0000000000027802 */ /* 0x000fe20000000f00 */
[----:B------:R-:W-:Y:S02]  /*59f0*/  HFMA2 R12, -RZ, RZ, 0, 5.9604644775390625e-08 ;  /* 0x00000001ff0c7431 */ /* 0x000fe400000001ff */
[----:B------:R-:W-:Y:S01]  /*5a00*/  IMAD.MOV.U32 R8, RZ, RZ, 0x70 ;  /* 0x00000070ff087424 */ /* 0x000fe200078e00ff */
[----:B------:R2:W3:Y:S01]  /*5a10*/  LDC.64 R14, c[0x4][R2] ;  /* 0x01000000020e7b82 */ /* 0x0004e20000000a00 */
[----:B------:R-:W4:Y:S01]  /*5a20*/  LDCU.64 UR6, c[0x4][0x88] ;  /* 0x01001100ff0677ac */ /* 0x000f220008000a00 */
[----:B------:R-:W-:Y:S01]  /*5a30*/  IMAD.MOV.U32 R13, RZ, RZ, RZ ;  /* 0x000000ffff0d7224 */ /* 0x000fe200078e00ff */
[----:B------:R-:W2:Y:S01]  /*5a40*/  LDCU.64 UR4, c[0x4][0x8] ;  /* 0x01000100ff0477ac */ /* 0x000ea20008000a00 */
[----:B-1----:R-:W-:Y:S01]  /*5a50*/  MOV R5, UR9 ;  /* 0x0000000900057c02 */ /* 0x002fe20008000f00 */
[----:B------:R-:W-:Y:S01]  /*5a60*/  IMAD.U32 R4, RZ, RZ, UR8 ;  /* 0x00000008ff047e24 */ /* 0x000fe2000f8e00ff */
[----:B----4-:R-:W-:Y:S01]  /*5a70*/  MOV R7, UR7 ;  /* 0x0000000700077c02 */ /* 0x010fe20008000f00 */
[----:B------:R-:W-:Y:S01]  /*5a80*/  IMAD.U32 R6, RZ, RZ, UR6 ;  /* 0x00000006ff067e24 */ /* 0x000fe2000f8e00ff */
[----:B--2---:R-:W-:Y:S01]  /*5a90*/  MOV R11, UR5 ;  /* 0x00000005000b7c02 */ /* 0x004fe20008000f00 */
[----:B------:R-:W-:Y:S02]  /*5aa0*/  IMAD.U32 R10, RZ, RZ, UR4 ;  /* 0x00000004ff0a7e24 */ /* 0x000fe4000f8e00ff */
[----:B------:R-:W-:Y:S07]  /*5ab0*/  LEPC R20, `(.L_x_83) ;  /* 0x000000001014794e */ /* 0x000fee0000000000 */
[----:B---3-5:R-:W-:Y:S05]  /*5ac0*/  CALL.ABS.NOINC R14 ;  /* 0x000000000e007343 */ /* 0x028fea0003c00000 */
.L_x_83:
[----:B------:R-:W1:Y:S01]  /*5ad0*/  LDCU.64 UR8, c[0x4][0x80] ;  /* 0x01001000ff0877ac */ /* 0x000e620008000a00 */
[----:B------:R-:W2:Y:S01]  /*5ae0*/  LDC.64 R2, c[0x4][R2] ;  /* 0x0100000002027b82 */ /* 0x000ea20000000a00 */
[----:B------:R-:W-:Y:S02]  /*5af0*/  HFMA2 R12, -RZ, RZ, 0, 5.9604644775390625e-08 ;  /* 0x00000001ff0c7431 */ /* 0x000fe400000001ff */
[----:B------:R-:W-:Y:S02]  /*5b00*/  IMAD.MOV.U32 R8, RZ, RZ, 0x70 ;  /* 0x00000070ff087424 */ /* 0x000fe400078e00ff */
[----:B------:R-:W-:Y:S01]  /*5b10*/  IMAD.MOV.U32 R13, RZ, RZ, RZ ;  /* 0x000000ffff0d7224 */ /* 0x000fe200078e00ff */
[----:B------:R-:W3:Y:S01]  /*5b20*/  LDCU.64 UR6, c[0x4][0x88] ;  /* 0x01001100ff0677ac */ /* 0x000ee20008000a00 */
[----:B------:R-:W4:Y:S01]  /*5b30*/  LDCU.64 UR4, c[0x4][0x8] ;  /* 0x01000100ff0477ac */ /* 0x000f220008000a00 */
[----:B-1----:R-:W-:Y:S02]  /*5b40*/  MOV R4, UR8 ;  /* 0x0000000800047c02 */ /* 0x002fe40008000f00 */
[----:B------:R-:W-:Y:S02]  /*5b50*/  MOV R5, UR9 ;  /* 0x0000000900057c02 */ /* 0x000fe40008000f00 */
[----:B---3--:R-:W-:Y:S01]  /*5b60*/  MOV R7, UR7 ;  /* 0x0000000700077c02 */ /* 0x008fe20008000f00 */
[----:B------:R-:W-:Y:S01]  /*5b70*/  IMAD.U32 R6, RZ, RZ, UR6 ;  /* 0x00000006ff067e24 */ /* 0x000fe2000f8e00ff */
[----:B----4-:R-:W-:Y:S01]  /*5b80*/  MOV R11, UR5 ;  /* 0x00000005000b7c02 */ /* 0x010fe20008000f00 */
[----:B------:R-:W-:Y:S02]  /*5b90*/  IMAD.U32 R10, RZ, RZ, UR4 ;  /* 0x00000004ff0a7e24 */ /* 0x000fe4000f8e00ff */
[----:B------:R-:W-:Y:S07]  /*5ba0*/  LEPC R20, `(.L_x_82) ;  /* 0x000000001014794e */ /* 0x000fee0000000000 */
[----:B--2---:R-:W-:Y:S05]  /*5bb0*/  CALL.ABS.NOINC R2 ;  /* 0x0000000002007343 */ /* 0x004fea0003c00000 */
.L_x_82:
[----:B------:R-:W-:Y:S05]  /*5bc0*/  BSYNC.RECONVERGENT B6 ;  /* 0x0000000000067941 */ /* 0x000fea0003800200 */
.L_x_81:
[----:B------:R-:W-:Y:S01]  /*5bd0*/  ISETP.NE.U32.AND P3, PT, R70, RZ, PT ;  /* 0x000000ff4600720c */ /* 0x000fe20003f65070 */
[----:B------:R-:W-:Y:S01]  /*5be0*/  UISETP.NE.AND UP2, UPT, UR53, URZ, UPT ;  /* 0x000000ff3500728c */ /* 0x000fe2000bf45270 */
[----:B------:R-:W-:Y:S01]  /*5bf0*/  ISETP.NE.U32.AND P2, PT, RZ, UR36, PT ;  /* 0x00000024ff007c0c */ /* 0x000fe2000bf45070 */
[----:B------:R-:W-:Y:S01]  /*5c00*/  UISETP.NE.U32.AND UP1, UPT, UR38, URZ, UPT ;  /* 0x000000ff2600728c */ /* 0x000fe2000bf25070 */
[----:B------:R-:W-:Y:S01]  /*5c10*/  ISETP.NE.AND.EX P3, PT, R71, RZ, PT, P3 ;  /* 0x000000ff4700720c */ /* 0x000fe20003f65330 */
[----:B------:R-:W-:Y:S01]  /*5c20*/  UPLOP3.LUT UP0, UPT, UPT, UPT, UPT, 0x40, 0x4 ;  /* 0x000000000004789c */ /* 0x000fe20003f0e870 */
[----:B------:R-:W-:Y:S01]  /*5c30*/  ISETP.NE.AND.EX P2, PT, RZ, UR37, PT, P2 ;  /* 0x00000025ff007c0c */ /* 0x000fe2000bf45320 */
[----:B------:R-:W-:Y:S01]  /*5c40*/  UISETP.NE.AND.EX UP1, UPT, UR39, URZ, UPT, UP1 ;  /* 0x000000ff2700728c */ /* 0x000fe2000bf25310 */
[----:B------:R-:W-:Y:S04]  /*5c50*/  PLOP3.LUT P4, PT, PT, PT, UP2, 0x80, 0x8 ;  /* 0x000000000008781c */ /* 0x000fe80003f8f028 */
[----:B------:R-:W-:Y:S01]  /*5c60*/  P2R R102, PR, RZ, 0x10 ;  /* 0x00000010ff667803 */ /* 0x000fe20000000000 */
[----:B------:R-:W-:Y:S06]  /*5c70*/  @UP2 UPLOP3.LUT UP0, UPT, UPT, UPT, UP1, 0x80, 0x8 ;  /* 0x000000000008289c */ /* 0x000fec0003f0f010 */
[----:B------:R-:W-:Y:S01]  /*5c80*/  PLOP3.LUT P0, PT, PT, PT, UP0, 0x80, 0x8 ;  /* 0x000000000008781c */ /* 0x000fe20003f0f008 */
[----:B------:R-:W-:Y:S01]  /*5c90*/  @!UPT UIADD3 URZ, UPT, UPT, URZ, URZ, URZ ;  /* 0x000000fffffff290 */ /* 0x000fe2000fffe0ff */
[----:B------:R-:W-:Y:S11]  /*5ca0*/  BRA.U !UP1, `(.L_x_84) ;  /* 0x0000000109387547 */ /* 0x000ff6000b800000 */
[----:B------:R-:W-:Y:S01]  /*5cb0*/  UISETP.NE.U32.AND UP0, UPT, UR36, URZ, UPT ;  /* 0x000000ff2400728c */ /* 0x000fe2000bf05070 */
[----:B------:R-:W-:Y:S02]  /*5cc0*/  HFMA2 R0, -RZ, RZ, 0, 5.9604644775390625e-08 ;  /* 0x00000001ff007431 */ /* 0x000fe400000001ff */
[----:B------:R-:W-:Y:S01]  /*5cd0*/  IMAD.MOV.U32 R79, RZ, RZ, 0x1 ;  /* 0x00000001ff4f7424 */ /* 0x000fe200078e00ff */
[----:B------:R-:W-:Y:S06]  /*5ce0*/  UISETP.NE.AND.EX UP0, UPT, UR37, URZ, UPT, UP0 ;  /* 0x000000ff2500728c */ /* 0x000fec000bf05300 */
[----:B------:R-:W-:Y:S05]  /*5cf0*/  PLOP3.LUT P1, PT, PT, PT, UP0, 0x80, 0x8 ;  /* 0x000000000008781c */ /* 0x000fea0003f2f008 */
[----:B------:R-:W1:Y:S01]  /*5d00*/  @UP0 LDCU.64 UR6, c[0x0][0x888] ;  /* 0x00011100ff0607ac */ /* 0x000e620008000a00 */
[----:B------:R-:W-:Y:S07]  /*5d10*/  @UP0 UIMAD UR4, UR57, UR38, URZ ;  /* 0x00000026390402a4 */ /* 0x000fee000f8e02ff */
[----:B------:R-:W-:Y:S01]  /*5d20*/  @!P1 PRMT R79, R0, 0x7610, R79 ;  /* 0x00007610004f9816 */ /* 0x000fe2000000004f */
[----:B-1----:R-:W-:Y:S03]  /*5d30*/  @UP0 UIMAD.WIDE UR6, UR4, 0x4, UR6 ;  /* 0x00000004040608a5 */ /* 0x002fe6000f8e0206 */
[----:B------:R-:W1:Y:S03]  /*5d40*/  @!UP0 LDCU UR4, c[0x0][0x880] ;  /* 0x00011000ff0487ac */ /* 0x000e660008000800 */
[----:B------:R-:W-:Y:S01]  /*5d50*/  IMAD.U32 R2, RZ, RZ, UR6 ;  /* 0x00000006ff027e24 */ /* 0x000fe2000f8e00ff */
[----:B------:R-:W-:Y:S05]  /*5d60*/  MOV R3, UR7 ;  /* 0x0000000700037c02 */ /* 0x000fea0008000f00 */
[----:B-----5:R2:W5:Y:S02]  /*5d70*/  @P1 LDG.E R35, desc[UR48][R2.64] ;  /* 0x0000003002231981 */ /* 0x020564000c1e1900 */
[----:B-12---:R-:W-:Y:S02]  /*5d80*/  @!P1 IMAD.U32 R35, RZ, RZ, UR4 ;  /* 0x00000004ff239e24 */ /* 0x006fe4000f8e00ff */
.L_x_84:
[----:B------:R-:W-:Y:S05]  /*5d90*/  @!P3 BRA `(.L_x_85) ;  /* 0x000000000020b947 */ /* 0x000fea0003800000 */
[----:B------:R-:W-:Y:S04]  /*5da0*/  ISETP.NE.U32.AND P1, PT, R68, RZ, PT ;  /* 0x000000ff4400720c */ /* 0x000fe80003f25070 */
[----:B------:R-:W-:Y:S11]  /*5db0*/  ISETP.NE.AND.EX P1, PT, R69, RZ, PT, P1 ;  /* 0x000000ff4500720c */ /* 0x000ff60003f25310 */
[----:B------:R-:W-:Y:S02]  /*5dc0*/  @!UPT UIADD3 URZ, UPT, UPT, URZ, URZ, URZ ;  /* 0x000000fffffff290 */ /* 0x000fe4000fffe0ff */
[----:B------:R-:W1:Y:S01]  /*5dd0*/  @P1 LDC.64 R2, c[0x0][0x8a8] ;  /* 0x00022a00ff021b82 */ /* 0x000e620000000a00 */
[----:B------:R-:W-:Y:S04]  /*5de0*/  @P1 IMAD R0, R70, UR57, RZ ;  /* 0x0000003946001c24 */ /* 0x000fe8000f8e02ff */
[----:B-1----:R-:W-:Y:S05]  /*5df0*/  @P1 IMAD.WIDE R2, R0, 0x4, R2 ;  /* 0x0000000400021825 */ /* 0x002fea00078e0202 */
[----:B-----5:R1:W5:Y:S02]  /*5e00*/  @P1 LDG.E R33, desc[UR48][R2.64] ;  /* 0x0000003002211981 */ /* 0x020364000c1e1900 */
[----:B-1----:R-:W2:Y:S02]  /*5e10*/  @!P1 LDC R33, c[0x0][0x8a0] ;  /* 0x00022800ff219b82 */ /* 0x002ea40000000800 */
.L_x_85:
[----:B-----5:R-:W-:Y:S01]  /*5e20*/  FSETP.NEU.AND P1, PT, R35, RZ, PT ;  /* 0x000000ff2300720b */ /* 0x020fe20003f2d000 */
[----:B------:R-:W-:Y:S01]  /*5e30*/  IMAD.SHL.U32 R99, R19, 0x40, RZ ;  /* 0x0000004013637824 */ /* 0x000fe200078e00ff */
[----:B------:R-:W-:Y:S01]  /*5e40*/  SEL R3, RZ, 0xffffffff, P2 ;  /* 0xffffffffff037807 */ /* 0x000fe20001000000 */
[----:B------:R-:W-:Y:S01]  /*5e50*/  IMAD.SHL.U32 R108, R91, 0x4, RZ ;  /* 0x000000045b6c7824 */ /* 0x000fe200078e00ff */
[----:B------:R-:W-:Y:S01]  /*5e60*/  @P4 LOP3.LUT P2, RZ, R79, 0xff, RZ, 0xc0, !PT ;  /* 0x000000ff4fff4812 */ /* 0x000fe2000784c0ff */
[----:B------:R-:W-:Y:S01]  /*5e70*/  IMAD.HI.U32 R5, R99, R77, RZ ;  /* 0x0000004d63057227 */ /* 0x000fe200078e00ff */
[----:B------:R-:W-:Y:S01]  /*5e80*/  @P4 SEL R2, RZ, 0xffffffff, P1 ;  /* 0xffffffffff024807 */ /* 0x000fe20000800000 */
[----:B------:R-:W-:Y:S01]  /*5e90*/  BSSY B1, `(.L_x_86) ;  /* 0x0000042000017945 */ /* 0x000fe20003800000 */
[----:B------:R-:W-:Y:S01]  /*5ea0*/  LOP3.LUT R90, R90, 0x1, RZ, 0x3c, !PT ;  /* 0x000000015a5a7812 */ /* 0x000fe200078e3cff */
[----:B------:R-:W-:Y:S01]  /*5eb0*/  VIADD R104, R108, UR50 ;  /* 0x000000326c687c36 */ /* 0x000fe20008000000 */
[----:B------:R-:W-:Y:S01]  /*5ec0*/  @P0 SEL R2, R3, R2, !P2 ;  /* 0x0000000203020207 */ /* 0x000fe20005000000 */
[----:B------:R-:W-:Y:S01]  /*5ed0*/  IMAD.MOV.U32 R109, RZ, RZ, 0x1 ;  /* 0x00000001ff6d7424 */ /* 0x000fe200078e00ff */
[----:B------:R-:W-:Y:S01]  /*5ee0*/  LEA R107, R30, UR50, 0x3 ;  /* 0x000000321e6b7c11 */ /* 0x000fe2000f8e18ff */
[----:B------:R-:W-:Y:S01]  /*5ef0*/  IMAD.IADD R34, R32, 0x1, R17 ;  /* 0x0000000120227824 */ /* 0x000fe200078e0211 */
[----:B------:R-:W-:Y:S01]  /*5f00*/  @P4 LOP3.LUT R101, R2, 0x1, RZ, 0xc0, !PT ;  /* 0x0000000102654812 */ /* 0x000fe200078ec0ff */
[----:B------:R-:W-:Y:S01]  /*5f10*/  IMAD.MOV.U32 R51, RZ, RZ, RZ ;  /* 0x000000ffff337224 */ /* 0x000fe200078e00ff */
[----:B------:R-:W-:Y:S02]  /*5f20*/  SHF.L.U32 R0, R89, 0x1f, RZ ;  /* 0x0000001f59007819 */ /* 0x000fe400000006ff */
[----:B------:R-:W-:Y:S02]  /*5f30*/  CS2R R54, SRZ ;  /* 0x0000000000367805 */ /* 0x000fe4000001ff00 */
[----:B------:R-:W-:Y:S02]  /*5f40*/  ISETP.NE.U32.OR P5, PT, R101, 0x1, !P4 ;  /* 0x000000016500780c */ /* 0x000fe400067a5470 */
[----:B------:R-:W-:Y:S02]  /*5f50*/  CS2R R52, SRZ ;  /* 0x0000000000347805 */ /* 0x000fe4000001ff00 */
[----:B------:R-:W-:Y:S02]  /*5f60*/  ISETP.NE.AND P0, PT, R76, 0x1, PT ;  /* 0x000000014c00780c */ /* 0x000fe40003f05270 */
[----:B------:R-:W-:Y:S02]  /*5f70*/  CS2R R58, SRZ ;  /* 0x00000000003a7805 */ /* 0x000fe4000001ff00 */
[----:B------:R-:W-:Y:S02]  /*5f80*/  SHF.R.U32.HI R2, RZ, R74, R5 ;  /* 0x0000004aff027219 */ /* 0x000fe40000011605 */
[----:B------:R-:W-:Y:S02]  /*5f90*/  CS2R R56, SRZ ;  /* 0x0000000000387805 */ /* 0x000fe4000001ff00 */
[----:B------:R-:W-:Y:S02]  /*5fa0*/  ISETP.NE.AND P2, PT, R75, 0x1, PT ;  /* 0x000000014b00780c */ /* 0x000fe40003f45270 */
[----:B------:R-:W-:Y:S02]  /*5fb0*/  CS2R R62, SRZ ;  /* 0x00000000003e7805 */ /* 0x000fe4000001ff00 */
[----:B------:R-:W-:Y:S02]  /*5fc0*/  SEL R97, R99, R2, !P0 ;  /* 0x0000000263617207 */ /* 0x000fe40004000000 */
[----:B------:R-:W-:Y:S02]  /*5fd0*/  CS2R R60, SRZ ;  /* 0x00000000003c7805 */ /* 0x000fe4000001ff00 */
[----:B------:R-:W-:Y:S02]  /*5fe0*/  PLOP3.LUT P0, PT, PT, PT, UP1, 0x80, 0x8 ;  /* 0x000000000008781c */ /* 0x000fe40003f0f018 */
[----:B------:R-:W-:Y:S02]  /*5ff0*/  CS2R R66, SRZ ;  /* 0x0000000000427805 */ /* 0x000fe4000001ff00 */
[----:B------:R-:W-:Y:S01]  /*6000*/  SEL R110, RZ, 0xffffffff, P1 ;  /* 0xffffffffff6e7807 */ /* 0x000fe20000800000 */
[C---:B------:R-:W-:Y:S01]  /*6010*/  IMAD.HI.U32 R98, R97.reuse, UR46, RZ ;  /* 0x0000002e61627c27 */ /* 0x040fe2000f8e00ff */
[----:B------:R-:W-:Y:S02]  /*6020*/  @P5 SHF.L.U32 R6, R90, 0x1f, RZ ;  /* 0x0000001f5a065819 */ /* 0x000fe400000006ff */
[----:B------:R-:W-:Y:S01]  /*6030*/  CS2R R64, SRZ ;  /* 0x0000000000407805 */ /* 0x000fe2000001ff00 */
[----:B------:R-:W-:Y:S01]  /*6040*/  IMAD.MOV R4, RZ, RZ, -R97 ;  /* 0x000000ffff047224 */ /* 0x000fe200078e0a61 */
[----:B------:R-:W1:Y:S01]  /*6050*/  @P5 SYNCS.PHASECHK.TRANS64.TRYWAIT P4, [UR50+0x80], R6 ;  /* 0x00008006ff0055a7 */ /* 0x000e620008081132 */
[----:B------:R-:W-:Y:S01]  /*6060*/  SHF.R.U32.HI R98, RZ, UR47, R98 ;  /* 0x0000002fff627c19 */ /* 0x000fe20008011662 */
[----:B------:R-:W-:Y:S02]  /*6070*/  VIADD R43, R104, 0x400 ;  /* 0x00000400682b7836 */ /* 0x000fe40000000000 */
[----:B------:R-:W-:Y:S01]  /*6080*/  IMAD R99, R76, R4, R99 ;  /* 0x000000044c637224 */ /* 0x000fe200078e0263 */
[----:B------:R-:W-:Y:S01]  /*6090*/  SEL R98, R97, R98, !P2 ;  /* 0x0000006261627207 */ /* 0x000fe20005000000 */
[----:B------:R-:W-:Y:S01]  /*60a0*/  IMAD.IADD R103, R95, 0x1, R104 ;  /* 0x000000015f677824 */ /* 0x000fe200078e0268 */
[----:B------:R-:W-:Y:S03]  /*60b0*/  LOP3.LUT P2, R100, R79, 0xff, RZ, 0xc0, !PT ;  /* 0x000000ff4f647812 */ /* 0x000fe6000784c0ff */
[----:B------:R-:W-:Y:S01]  /*60c0*/  IMAD.MOV R2, RZ, RZ, -R98 ;  /* 0x000000ffff027224 */ /* 0x000fe200078e0a62 */
[----:B------:R-:W-:Y:S03]  /*60d0*/  @P0 SEL R110, R3, R110, !P2 ;  /* 0x0000006e036e0207 */ /* 0x000fe60005000000 */
[----:B------:R-:W-:Y:S01]  /*60e0*/  IMAD R97, R75, R2, R97 ;  /* 0x000000024b617224 */ /* 0x000fe200078e0261 */
[----:B------:R-:W-:Y:S01]  /*60f0*/  LOP3.LUT R110, R110, 0x1, RZ, 0xc0, !PT ;  /* 0x000000016e6e7812 */ /* 0x000fe200078ec0ff */
[----:B------:R3:W4:Y:S01]  /*6100*/  SYNCS.PHASECHK.TRANS64.TRYWAIT P3, [R107+URZ+0xe0], R0 ;  /* 0x0000e0006b0075a7 */ /* 0x00072200080611ff */
[----:B-1----:R-:W-:Y:S01]  /*6110*/  @P5 SEL R109, RZ, 0x1, !P4 ;  /* 0x00000001ff6d5807 */ /* 0x002fe20006000000 */
[----:B---3--:R-:W-:Y:S06]  /*6120*/  @!P5 BRA `(.L_x_87) ;  /* 0x000000000060d947 */ /* 0x008fec0003800000 */
[----:B------:R-:W-:Y:S01]  /*6130*/  IMAD.MOV.U32 R54, RZ, RZ, RZ ;  /* 0x000000ffff367224 */ /* 0x000fe200078e00ff */
[----:B------:R-:W-:Y:S01]  /*6140*/  ISETP.NE.U32.AND P0, PT, R110, 0x1, PT ;  /* 0x000000016e00780c */ /* 0x000fe20003f05070 */
[----:B------:R-:W-:Y:S01]  /*6150*/  BSSY B0, `(.L_x_88) ;  /* 0x000000f000007945 */ /* 0x000fe20003800000 */
[----:B------:R-:W-:Y:S02]  /*6160*/  ISETP.NE.AND P1, PT, R109, RZ, PT ;  /* 0x000000ff6d00720c */ /* 0x000fe40003f25270 */
[----:B------:R-:W-:Y:S02]  /*6170*/  CS2R R58, SRZ ;  /* 0x00000000003a7805 */ /* 0x000fe4000001ff00 */
[----:B------:R-:W-:Y:S02]  /*6180*/  CS2R R56, SRZ ;  /* 0x0000000000387805 */ /* 0x000fe4000001ff00 */
[----:B------:R-:W-:Y:S02]  /*6190*/  CS2R R52, SRZ ;  /* 0x0000000000347805 */ /* 0x000fe4000001ff00 */
[----:B------:R-:W-:Y:S02]  /*61a0*/  CS2R R66, SRZ ;  /* 0x0000000000427805 */ /* 0x000fe4000001ff00 */
[----:B------:R-:W-:Y:S02]  /*61b0*/  CS2R R64, SRZ ;  /* 0x0000000000407805 */ /* 0x000fe4000001ff00 */
[----:B------:R-:W-:Y:S02]  /*61c0*/  CS2R R62, SRZ ;  /* 0x00000000003e7805 */ /* 0x000fe4000001ff00 */
[----:B------:R-:W-:Y:S01]  /*61d0*/  CS2R R60, SRZ ;  /* 0x00000000003c7805 */ /* 0x000fe2000001ff00 */
[----:B------:R-:W-:Y:S04]  /*61e0*/  @P0 IMAD R6, R96, 0x4, R43 ;  /* 0x0000000460060824 */ /* 0x000fe800078e022b */
[----:B------:R-:W-:Y:S01]  /*61f0*/  @P0 IMAD.IADD R4, R95, 0x1, R6 ;  /* 0x000000015f040824 */ /* 0x000fe200078e0206 */
[----:B------:R-:W-:Y:S06]  /*6200*/  @P1 BRA `(.L_x_89) ;  /* 0x00000000000c1947 */ /* 0x000fec0003800000 */
[----:B------:R-:W-:Y:S04]  /*6210*/  SHF.L.U32 R3, R90, 0x1f, RZ ;  /* 0x0000001f5a037819 */ /* 0x000fe800000006ff */
[----:B------:R-:W1:Y:S02]  /*6220*/  SYNCS.PHASECHK.TRANS64.TRYWAIT P1, [UR50+0x80], R3 ;  /* 0x00008003ff0075a7 */ /* 0x000e640008021132 */
[----:B-1----:R-:W-:Y:S05]  /*6230*/  @!P1 BRA `(.L_x_90) ;  /* 0x0000003000849947 */ /* 0x002fea0003800000 */
.L_x_89:
[----:B------:R-:W-:Y:S05]  /*6240*/  BSYNC B0 ;  /* 0x0000000000007941 */ /* 0x000fea0003800000 */
.L_x_88:
[----:B------:R-:W-:Y:S05]  /*6250*/  @P0 WARPSYNC.ALL ;  /* 0x0000000000000948 */ /* 0x000fea0003800000 */
[----:B------:R3:W1:Y:S01]  /*6260*/  @P0 LDSM.16.M88.4 R56, [R6] ;  /* 0x000000000638083b */ /* 0x0006620000000200 */
[----:B------:R-:W-:Y:S03]  /*6270*/  HFMA2 R51, -RZ, RZ, 0, 5.9604644775390625e-08 ;  /* 0x00000001ff337431 */ /* 0x000fe600000001ff */
[----:B------:R3:W1:Y:S04]  /*6280*/  @P0 LDSM.16.M88.4 R52, [R4] ;  /* 0x000000000434083b */ /* 0x0006680000000200 */
[----:B------:R3:W1:Y:S04]  /*6290*/  @P0 LDSM.16.M88.4 R64, [R108+UR50+0x400] ;  /* 0x000400326c40083b */ /* 0x0006680008000200 */
[----:B------:R3:W1:Y:S02]  /*62a0*/  @P0 LDSM.16.M88.4 R60, [R103+0x400] ;  /* 0x00040000673c083b */ /* 0x0006640000000200 */
.L_x_87:
[----:B------:R-:W-:Y:S05]  /*62b0*/  BSYNC B1 ;  /* 0x0000000000017941 */ /* 0x000fea0003800000 */
.L_x_86:
[----:B-1----:R-:W-:Y:S04]  /*62c0*/  SHF.R.U32.HI R2, RZ, 0x15, R34 ;  /* 0x00000015ff027819 */ /* 0x002fe80000011622 */
[----:B------:R-:W-:Y:S01]  /*62d0*/  LOP3.LUT P0, RZ, R2, 0x3, R93, 0x48, !PT ;  /* 0x0000000302ff7812 */ /* 0x000fe2000780485d */
[----:B------:R-:W-:Y:S01]  /*62e0*/  @!UPT UIADD3 URZ, UPT, UPT, URZ, URZ, URZ ;  /* 0x000000fffffff290 */ /* 0x000fe2000fffe0ff */
[----:B----4-:R-:W-:Y:S11]  /*62f0*/  @P3 BRA `(.L_x_91) ;  /* 0x0000000000083947 */ /* 0x010ff60003800000 */
[----:B------:R-:W1:Y:S02]  /*6300*/  SYNCS.PHASECHK.TRANS64.TRYWAIT P1, [R107+URZ+0xe0], R0 ;  /* 0x0000e0006b0075a7 */ /* 0x000e6400080211ff */
[----:B-1----:R-:W-:Y:S05]  /*6310*/  @!P1 BRA `(.L_x_92) ;  /* 0x0000003000649947 */ /* 0x002fea0003800000 */
.L_x_91:
[----:B------:R-:W-:Y:S05]  /*6320*/  @!P0 BRA `(.L_x_93) ;  /* 0x0000000000408947 */ /* 0x000fea0003800000 */
[----:B------:R-:W4:Y:S01]  /*6330*/  LDCU.64 UR8, c[0x4][0x70] ;  /* 0x01000e00ff0877ac */ /* 0x000f220008000a00 */
[----:B------:R-:W-:Y:S01]  /*6340*/  MOV R3, 0x0 ;  /* 0x0000000000037802 */ /* 0x000fe20000000f00 */
[----:B------:R-:W-:Y:S02]  /*6350*/  HFMA2 R12, -RZ, RZ, 0, 5.9604644775390625e-08 ;  /* 0x00000001ff0c7431 */ /* 0x000fe400000001ff */
[----:B------:R-:W-:Y:S02]  /*6360*/  IMAD.MOV.U32 R8, RZ, RZ, 0x192 ;  /* 0x00000192ff087424 */ /* 0x000fe400078e00ff */
[----:B------:R-:W-:Y:S01]  /*6370*/  IMAD.MOV.U32 R13, RZ, RZ, RZ ;  /* 0x000000ffff0d7224 */ /* 0x000fe200078e00ff */
[----:B------:R-:W5:Y:S01]  /*6380*/  LDCU.64 UR6, c[0x4][0x78] ;  /* 0x01000f00ff0677ac */ /* 0x000f620008000a00 */
[----:B------:R-:W1:Y:S01]  /*6390*/  LDC.64 R2, c[0x4][R3] ;  /* 0x0100000003027b82 */ /* 0x000e620000000a00 */
[----:B------:R-:W2:Y:S01]  /*63a0*/  LDCU.64 UR4, c[0x4][0x10] ;  /* 0x01000200ff0477ac */ /* 0x000ea20008000a00 */
[----:B----4-:R-:W-:Y:S01]  /*63b0*/  MOV R5, UR9 ;  /* 0x0000000900057c02 */ /* 0x010fe20008000f00 */
[----:B---3--:R-:W-:Y:S01]  /*63c0*/  IMAD.U32 R4, RZ, RZ, UR8 ;  /* 0x00000008ff047e24 */ /* 0x008fe2000f8e00ff */
[----:B-----5:R-:W-:Y:S01]  /*63d0*/  MOV R7, UR7 ;  /* 0x0000000700077c02 */ /* 0x020fe20008000f00 */
[----:B------:R-:W-:Y:S01]  /*63e0*/  IMAD.U32 R6, RZ, RZ, UR6 ;  /* 0x00000006ff067e24 */ /* 0x000fe2000f8e00ff */
[----:B--2---:R-:W-:Y:S01]  /*63f0*/  MOV R11, UR5 ;  /* 0x00000005000b7c02 */ /* 0x004fe20008000f00 */
[----:B------:R-:W-:Y:S02]  /*6400*/  IMAD.U32 R10, RZ, RZ, UR4 ;  /* 0x00000004ff0a7e24 */ /* 0x000fe4000f8e00ff */
[----:B------:R-:W-:Y:S07]  /*6410*/  LEPC R20, `(.L_x_93) ;  /* 0x000000001014794e */ /* 0x000fee0000000000 */
[----:B-1----:R-:W-:Y:S05]  /*6420*/  CALL.ABS.NOINC R2 ;  /* 0x0000000002007343 */ /* 0x002fea0003c00000 */
.L_x_93:
[----:B------:R-:W-:Y:S01]  /*6430*/  LOP3.LUT R20, R64, 0xffffe000, RZ, 0xc0, !PT ;  /* 0xffffe00040147812 */ /* 0x000fe200078ec0ff */
[----:B------:R-:W-:Y:S05]  /*6440*/  WARPSYNC.ALL ;  /* 0x0000000000007948 */ /* 0x000fea0003800000 */
[----:B------:R-:W-:Y:S01]  /*6450*/  R2UR UR4, R34 ;  /* 0x00000000220472ca */ /* 0x000fe200000e0000 */
[----:B------:R-:W-:Y:S01]  /*6460*/  IMAD.SHL.U32 R112, R96, 0x4, RZ ;  /* 0x0000000460707824 */ /* 0x000fe200078e00ff */
[----:B------:R-:W-:Y:S01]  /*6470*/  LOP3.LUT R21, R65, 0xffffe000, RZ, 0xc0, !PT ;  /* 0xffffe00041157812 */ /* 0x000fe200078ec0ff */
[----:B------:R-:W-:Y:S01]  /*6480*/  BSSY.RECONVERGENT B0, `(.L_x_94) ;  /* 0x000005d000007945 */ /* 0x000fe20003800200 */
[----:B------:R-:W-:Y:S01]  /*6490*/  LOP3.LUT R40, R67, 0xffffe000, RZ, 0xc0, !PT ;  /* 0xffffe00043287812 */ /* 0x000fe200078ec0ff */
[----:B------:R-:W-:Y:S01]  /*64a0*/  IMAD.IADD R106, R43, 0x1, R112 ;  /* 0x000000012b6a7824 */ /* 0x000fe200078e0270 */
[----:B------:R-:W-:Y:S02]  /*64b0*/  LOP3.LUT R42, R61, 0xffffe000, RZ, 0xc0, !PT ;  /* 0xffffe0003d2a7812 */ /* 0x000fe400078ec0ff */
[----:B------:R-:W-:Y:S01]  /*64c0*/  LOP3.LUT R41, R62, 0xffffe000, RZ, 0xc0, !PT ;  /* 0xffffe0003e297812 */ /* 0x000fe200078ec0ff */
[----:B------:R-:W-:Y:S01]  /*64d0*/  IMAD.IADD R105, R95, 0x1, R106 ;  /* 0x000000015f697824 */ /* 0x000fe200078e026a */
[----:B------:R-:W-:Y:S02]  /*64e0*/  ISETP.NE.AND P1, PT, R92, RZ, PT ;  /* 0x000000ff5c00720c */ /* 0x000fe40003f25270 */
[----:B------:R-:W-:Y:S01]  /*64f0*/  ISETP.NE.AND P6, PT, R102, RZ, PT ;  /* 0x000000ff6600720c */ /* 0x000fe20003fc5270 */
[----:B---3--:R-:W1:Y:S03]  /*6500*/  LDTM.16dp128bit.x8 R4, tmem[UR4] ;  /* 0x00000004000479ee */ /* 0x008e660008180000 */
[----:B------:R-:W-:Y:S01]  /*6510*/  ISETP.NE.U32.OR P0, PT, R101, 0x1, !P6 ;  /* 0x000000016500780c */ /* 0x000fe20007705470 */
[C---:B-12---:R-:W-:Y:S01]  /*6520*/  FMUL R0, R33.reuse, R4 ;  /* 0x0000000421007220 */ /* 0x046fe20000400000 */
[C---:B------:R-:W-:Y:S01]  /*6530*/  FMUL R2, R33.reuse, R5 ;  /* 0x0000000521027220 */ /* 0x040fe20000400000 */
[C---:B------:R-:W-:Y:S01]  /*6540*/  FMUL R3, R33.reuse, R6 ;  /* 0x0000000621037220 */ /* 0x040fe20000400000 */
[----:B------:R-:W-:Y:S01]  /*6550*/  FMUL R7, R33, R7 ;  /* 0x0000000721077220 */ /* 0x000fe20000400000 */
[C---:B------:R-:W-:Y:S01]  /*6560*/  FFMA R36, R35.reuse, R20, R0 ;  /* 0x0000001423247223 */ /* 0x040fe20000000000 */
[----:B------:R-:W-:Y:S01]  /*6570*/  LOP3.LUT R20, R66, 0xffffe000, RZ, 0xc0, !PT ;  /* 0xffffe00042147812 */ /* 0x000fe200078ec0ff */
[----:B------:R-:W-:Y:S01]  /*6580*/  FFMA R37, R35, R21, R2 ;  /* 0x0000001523257223 */ /* 0x000fe20000000002 */
[----:B------:R-:W-:Y:S01]  /*6590*/  LOP3.LUT R21, R60, 0xffffe000, RZ, 0xc0, !PT ;  /* 0xffffe0003c157812 */ /* 0x000fe200078ec0ff */
[----:B------:R-:W-:Y:S01]  /*65a0*/  FMUL R4, R33, R8 ;  /* 0x0000000821047220 */ /* 0x000fe20000400000 */
[----:B------:R-:W-:Y:S01]  /*65b0*/  F2FP.TF32.F32.PACK_B R36, R36 ;  /* 0x00000024ff24723e */ /* 0x000fe200024050ff */
[----:B------:R-:W-:Y:S01]  /*65c0*/  FFMA R38, R35, R20, R3 ;  /* 0x0000001423267223 */ /* 0x000fe20000000003 */
[----:B------:R-:W-:Y:S01]  /*65d0*/  LOP3.LUT R20, R63, 0xffffe000, RZ, 0xc0, !PT ;  /* 0xffffe0003f147812 */ /* 0x000fe200078ec0ff */
[C---:B------:R-:W-:Y:S01]  /*65e0*/  FMUL R5, R33.reuse, R9 ;  /* 0x0000000921057220 */ /* 0x040fe20000400000 */
[----:B------:R-:W-:Y:S01]  /*65f0*/  F2FP.TF32.F32.PACK_B R37, R37 ;  /* 0x00000025ff25723e */ /* 0x000fe200024050ff */
[----:B------:R-:W-:Y:S01]  /*6600*/  FMUL R6, R33, R10 ;  /* 0x0000000a21067220 */ /* 0x000fe20000400000 */
[----:B------:R-:W-:Y:S01]  /*6610*/  F2FP.TF32.F32.PACK_B R38, R38 ;  /* 0x00000026ff26723e */ /* 0x000fe200024050ff */
[----:B------:R-:W-:Y:S01]  /*6620*/  FFMA R39, R35, R40, R7 ;  /* 0x0000002823277223 */ /* 0x000fe20000000007 */
[----:B------:R-:W-:Y:S01]  /*6630*/  LOP3.LUT R40, R57, 0xffffe000, RZ, 0xc0, !PT ;  /* 0xffffe00039287812 */ /* 0x000fe200078ec0ff */
[----:B------:R-:W-:Y:S01]  /*6640*/  FMUL R11, R33, R11 ;  /* 0x0000000b210b7220 */ /* 0x000fe20000400000 */
[C---:B------:R-:W-:Y:S01]  /*6650*/  FFMA R4, R35.reuse, R21, R4 ;  /* 0x0000001523047223 */ /* 0x040fe20000000004 */
[----:B------:R-:W-:Y:S01]  /*6660*/  LOP3.LUT R21, R56, 0xffffe000, RZ, 0xc0, !PT ;  /* 0xffffe00038157812 */ /* 0x000fe200078ec0ff */
[C---:B------:R-:W-:Y:S01]  /*6670*/  FFMA R5, R35.reuse, R42, R5 ;  /* 0x0000002a23057223 */ /* 0x040fe20000000005 */
[----:B------:R-:W-:Y:S01]  /*6680*/  F2FP.TF32.F32.PACK_B R39, R39 ;  /* 0x00000027ff27723e */ /* 0x000fe200024050ff */
        /* <DEDUP_REMOVED lines=8> */
[----:B------:R1:W-:Y:S01]  /*6710*/  STSM.16.M88.4 [R104+0x400], R36 ;  /* 0x0004002468007844 */ /* 0x0003e20000000200 */
[----:B------:R-:W-:Y:S01]  /*6720*/  F2FP.TF32.F32.PACK_B R6, R6 ;  /* 0x00000006ff06723e */ /* 0x000fe200024050ff */
[C---:B------:R-:W-:Y:S01]  /*6730*/  FMUL R10, R33.reuse, R14 ;  /* 0x0000000e210a7220 */ /* 0x040fe20000400000 */
[----:B------:R-:W-:Y:S01]  /*6740*/  F2FP.TF32.F32.PACK_B R7, R7 ;  /* 0x00000007ff07723e */ /* 0x000fe200024050ff */
[----:B------:R-:W-:Y:S01]  /*6750*/  FMUL R15, R33, R15 ;  /* 0x0000000f210f7220 */ /* 0x000fe20000400000 */
[C---:B------:R-:W-:Y:S01]  /*6760*/  FFMA R8, R35.reuse, R21, R8 ;  /* 0x0000001523087223 */ /* 0x040fe20000000008 */
[C---:B------:R-:W-:Y:S01]  /*6770*/  FFMA R9, R35.reuse, R40, R9 ;  /* 0x0000002823097223 */ /* 0x040fe20000000009 */
[C---:B------:R-:W-:Y:S01]  /*6780*/  FFMA R10, R35.reuse, R41, R10 ;  /* 0x00000029230a7223 */ /* 0x040fe2000000000a */
[----:B------:R1:W-:Y:S01]  /*6790*/  STSM.16.M88.4 [R103+0x400], R4 ;  /* 0x0004000467007844 */ /* 0x0003e20000000200 */
[----:B------:R-:W-:Y:S01]  /*67a0*/  LOP3.LUT R21, R52, 0xffffe000, RZ, 0xc0, !PT ;  /* 0xffffe00034157812 */ /* 0x000fe200078ec0ff */
[----:B------:R-:W-:Y:S01]  /*67b0*/  FFMA R11, R35, R20, R15 ;  /* 0x00000014230b7223 */ /* 0x000fe2000000000f */
[----:B------:R-:W-:Y:S01]  /*67c0*/  LOP3.LUT R20, R53, 0xffffe000, RZ, 0xc0, !PT ;  /* 0xffffe00035147812 */ /* 0x000fe200078ec0ff */
[C---:B------:R-:W-:Y:S01]  /*67d0*/  FMUL R12, R33.reuse, R16 ;  /* 0x00000010210c7220 */ /* 0x040fe20000400000 */
[C---:B------:R-:W-:Y:S01]  /*67e0*/  FMUL R13, R33.reuse, R17 ;  /* 0x00000011210d7220 */ /* 0x040fe20000400000 */
[----:B------:R-:W-:Y:S01]  /*67f0*/  LOP3.LUT R41, R54, 0xffffe000, RZ, 0xc0, !PT ;  /* 0xffffe00036297812 */ /* 0x000fe200078ec0ff */
[----:B------:R-:W-:Y:S01]  /*6800*/  FMUL R14, R33, R18 ;  /* 0x00000012210e7220 */ /* 0x000fe20000400000 */
[----:B------:R-:W-:Y:S01]  /*6810*/  LOP3.LUT R40, R55, 0xffffe000, RZ, 0xc0, !PT ;  /* 0xffffe00037287812 */ /* 0x000fe200078ec0ff */
[----:B------:R-:W-:Y:S01]  /*6820*/  FMUL R19, R33, R19 ;  /* 0x0000001321137220 */ /* 0x000fe20000400000 */
[C---:B------:R-:W-:Y:S01]  /*6830*/  FFMA R12, R35.reuse, R21, R12 ;  /* 0x00000015230c7223 */ /* 0x040fe2000000000c */
[C---:B------:R-:W-:Y:S01]  /*6840*/  FFMA R13, R35.reuse, R20, R13 ;  /* 0x00000014230d7223 */ /* 0x040fe2000000000d */
[C---:B------:R-:W-:Y:S01]  /*6850*/  FFMA R14, R35.reuse, R41, R14 ;  /* 0x00000029230e7223 */ /* 0x040fe2000000000e */
[----:B------:R-:W-:Y:S01]  /*6860*/  FFMA R15, R35, R40, R19 ;  /* 0x00000028230f7223 */ /* 0x000fe20000000013 */
[----:B------:R-:W-:Y:S02]  /*6870*/  F2FP.TF32.F32.PACK_B R8, R8 ;  /* 0x00000008ff08723e */ /* 0x000fe400024050ff */
[----:B------:R-:W-:Y:S02]  /*6880*/  F2FP.TF32.F32.PACK_B R9, R9 ;  /* 0x00000009ff09723e */ /* 0x000fe400024050ff */
[----:B------:R-:W-:Y:S02]  /*6890*/  F2FP.TF32.F32.PACK_B R10, R10 ;  /* 0x0000000aff0a723e */ /* 0x000fe400024050ff */
[----:B------:R-:W-:Y:S02]  /*68a0*/  F2FP.TF32.F32.PACK_B R11, R11 ;  /* 0x0000000bff0b723e */ /* 0x000fe400024050ff */
[----:B------:R-:W-:Y:S02]  /*68b0*/  F2FP.TF32.F32.PACK_B R12, R12 ;  /* 0x0000000cff0c723e */ /* 0x000fe400024050ff */
[----:B------:R-:W-:Y:S01]  /*68c0*/  F2FP.TF32.F32.PACK_B R13, R13 ;  /* 0x0000000dff0d723e */ /* 0x000fe200024050ff */
[----:B------:R1:W-:Y:S01]  /*68d0*/  STSM.16.M88.4 [R106], R8 ;  /* 0x000000086a007844 */ /* 0x0003e20000000200 */
[----:B------:R-:W-:Y:S02]  /*68e0*/  F2FP.TF32.F32.PACK_B R14, R14 ;  /* 0x0000000eff0e723e */ /* 0x000fe400024050ff */
[----:B------:R-:W-:Y:S05]  /*68f0*/  F2FP.TF32.F32.PACK_B R15, R15 ;  /* 0x0000000fff0f723e */ /* 0x000fea00024050ff */
[----:B------:R1:W-:Y:S01]  /*6900*/  STSM.16.M88.4 [R105], R12 ;  /* 0x0000000c69007844 */ /* 0x0003e20000000200 */
[----:B------:R-:W-:Y:S01]  /*6910*/  @!PT LDS RZ, [RZ] ;  /* 0x00000000fffff984 */ /* 0x000fe20000000800 */
[----:B------:R-:W-:Y:S01]  /*6920*/  @!PT LDS RZ, [RZ] ;  /* 0x00000000fffff984 */ /* 0x000fe20000000800 */
[----:B------:R-:W-:Y:S01]  /*6930*/  @!PT LDS RZ, [RZ] ;  /* 0x00000000fffff984 */ /* 0x000fe20000000800 */
[----:B------:R-:W-:Y:S01]  /*6940*/  @!PT LDS RZ, [RZ] ;  /* 0x00000000fffff984 */ /* 0x000fe20000000800 */
[----:B------:R2:W-:Y:S07]  /*6950*/  MEMBAR.ALL.CTA ;  /* 0x0000000000007992 */ /* 0x0005ee0000008000 */
[----:B--2---:R-:W2:Y:S02]  /*6960*/  FENCE.VIEW.ASYNC.S ;  /* 0x00000000000073c6 */ /* 0x004ea40000000000 */
[----:B--2---:R-:W-:Y:S06]  /*6970*/  BAR.SYNC.DEFER_BLOCKING 0x1, 0x80 ;  /* 0x0042000000007b1d */ /* 0x004fec0000010000 */
[----:B------:R-:W-:Y:S05]  /*6980*/  @P1 BRA `(.L_x_95) ;  /* 0x0000000000301947 */ /* 0x000fea0003800000 */
[----:B------:R-:W-:Y:S01]  /*6990*/  UIADD3 UR6, UPT, UPT, UR50, 0x400, URZ ;  /* 0x0000040032067890 */ /* 0x000fe2000fffe0ff */
[----:B------:R-:W-:Y:S01]  /*69a0*/  R2UR UR42, R99 ;  /* 0x00000000632a72ca */ /* 0x000fe200000e0000 */
[----:B------:R-:W-:Y:S01]  /*69b0*/  UIADD3 UR4, UP0, UPT, UR54, 0x680, URZ ;  /* 0x0000068036047890 */ /* 0x000fe2000ff1e0ff */
[----:B------:R-:W-:Y:S02]  /*69c0*/  R2UR UR43, R97 ;  /* 0x00000000612b72ca */ /* 0x000fe400000e0000 */
[----:B------:R-:W-:Y:S01]  /*69d0*/  R2UR UR44, R98 ;  /* 0x00000000622c72ca */ /* 0x000fe200000e0000 */
[----:B------:R-:W-:Y:S01]  /*69e0*/  IMAD.U32 R94, RZ, RZ, UR6 ;  /* 0x00000006ff5e7e24 */ /* 0x000fe2000f8e00ff */
[----:B------:R-:W-:Y:S04]  /*69f0*/  UIADD3.X UR5, UPT, UPT, URZ, UR55, URZ, UP0, !UPT ;  /* 0x00000037ff057290 */ /* 0x000fe800087fe4ff */
[----:B------:R-:W-:Y:S11]  /*6a00*/  R2UR UR40, R94 ;  /* 0x000000005e2872ca */ /* 0x000ff600000e0000 */
[----:B------:R-:W-:Y:S02]  /*6a10*/  @!UPT UIADD3 URZ, UPT, UPT, URZ, URZ, URZ ;  /* 0x000000fffffff290 */ /* 0x000fe4000fffe0ff */
[----:B------:R2:W-:Y:S01]  /*6a20*/  UTMASTG.4D.IM2COL [UR40], [UR4] ;  /* 0x00000028040073b5 */ /* 0x0005e20008058000 */
[----:B------:R0:W-:Y:S01]  /*6a30*/  UTMACMDFLUSH ;  /* 0x00000000000079b7 */ /* 0x0001e20000000000 */
[----:B--2---:R-:W-:Y:S04]  /*6a40*/  DEPBAR.LE SB0, 0x1 ;  /* 0x000080400000791a */ /* 0x004fe80000000000 */
.L_x_95:
[----:B------:R-:W-:Y:S05]  /*6a50*/  BSYNC.RECONVERGENT B0 ;  /* 0x0000000000007941 */ /* 0x000fea0003800200 */
.L_x_94:
[----:B------:R-:W-:Y:S01]  /*6a60*/  BAR.SYNC.DEFER_BLOCKING 0x1, 0x80 ;  /* 0x0042000000007b1d */ /* 0x000fe20000010000 */
[----:B------:R-:W-:Y:S01]  /*6a70*/  LEA R3, R51, UR50, 0x3 ;  /* 0x0000003233037c11 */ /* 0x000fe2000f8e18ff */
[----:B------:R-:W-:Y:S01]  /*6a80*/  UISETP.NE.AND UP0, UPT, UR52, URZ, UPT ;  /* 0x000000ff3400728c */ /* 0x000fe2000bf05270 */
[----:B-1----:R-:W-:Y:S08]  /*6a90*/  @P0 SHF.L.U32 R4, R90, 0x1f, RZ ;  /* 0x0000001f5a040819 */ /* 0x002ff000000006ff */
[----:B------:R-:W-:Y:S05]  /*6aa0*/  BRA.U !UP0, `(.L_x_96) ;  /* 0x0000000108287547 */ /* 0x000fea000b800000 */
[----:B------:R-:W1:Y:S01]  /*6ab0*/  S2R R0, SR_CgaCtaId ;  /* 0x0000000000007919 */ /* 0x000e620000008800 */
[----:B------:R-:W-:Y:S01]  /*6ac0*/  ISETP.NE.U32.OR P1, PT, R101, 0x1, !P6 ;  /* 0x000000016500780c */ /* 0x000fe20007725470 */
[----:B------:R-:W-:Y:S01]  /*6ad0*/  IMAD.U32 R2, RZ, RZ, UR56 ;  /* 0x00000038ff027e24 */ /* 0x000fe2000f8e00ff */
[----:B------:R-:W-:Y:S04]  /*6ae0*/  UIADD3 UR56, UPT, UPT, UR56, 0x1, URZ ;  /* 0x0000000138387890 */ /* 0x000fe8000fffe0ff */
[----:B------:R-:W-:Y:S04]  /*6af0*/  UISETP.NE.AND UP0, UPT, UR56, 0x4, UPT ;  /* 0x000000043800788c */ /* 0x000fe8000bf05270 */
[----:B------:R-:W-:Y:S03]  /*6b00*/  USEL UR56, UR56, URZ, UP0 ;  /* 0x000000ff38387287 */ /* 0x000fe60008000000 */
[----:B------:R-:W-:Y:S05]  /*6b10*/  @P1 LEA R2, R2, UR50, 0x3 ;  /* 0x0000003202021c11 */ /* 0x000fea000f8e18ff */
[----:B------:R-:W-:Y:S05]  /*6b20*/  @P1 VIADD R5, R2, 0xa0 ;  /* 0x000000a002051836 */ /* 0x000fea0000000000 */
[----:B-1----:R-:W-:Y:S04]  /*6b30*/  @P1 PRMT R0, R0, 0x654, R5 ;  /* 0x0000065400001816 */ /* 0x002fe80000000005 */
[----:B------:R1:W-:Y:S03]  /*6b40*/  @P1 SYNCS.ARRIVE.TRANS64.RED.A1T0 RZ, [R0+URZ], RZ ;  /* 0x000000ff00ff19a7 */ /* 0x0003e600081004ff */
.L_x_96:
[----:B------:R-:W2:Y:S01]  /*6b50*/  @P0 SYNCS.PHASECHK.TRANS64.TRYWAIT P1, [R3+URZ+0x80], R4 ;  /* 0x00008004030005a7 */ /* 0x000ea200080211ff */
[----:B------:R-:W-:Y:S01]  /*6b60*/  BSSY B1, `(.L_x_97) ;  /* 0x0000016000017945 */ /* 0x000fe20003800000 */
[----:B--2---:R-:W-:Y:S03]  /*6b70*/  @P0 SEL R109, RZ, 0x1, !P1 ;  /* 0x00000001ff6d0807 */ /* 0x004fe60004800000 */
[----:B------:R-:W-:Y:S05]  /*6b80*/  @!P0 BRA `(.L_x_98) ;  /* 0x00000000004c8947 */ /* 0x000fea0003800000 */
[----:B------:R-:W-:Y:S01]  /*6b90*/  ISETP.NE.U32.AND P0, PT, R110, 0x1, PT ;  /* 0x000000016e00780c */ /* 0x000fe20003f05070 */
[----:B------:R-:W-:Y:S01]  /*6ba0*/  BSSY B0, `(.L_x_99) ;  /* 0x0000009000007945 */ /* 0x000fe20003800000 */
[----:B------:R-:W-:Y:S11]  /*6bb0*/  ISETP.NE.AND P1, PT, R109, RZ, PT ;  /* 0x000000ff6d00720c */ /* 0x000ff60003f25270 */
[----:B------:R-:W-:Y:S05]  /*6bc0*/  @P0 IMAD R5, R51, 0x2000, R108 ;  /* 0x0000200033050824 */ /* 0x000fea00078e026c */
[----:B------:R-:W-:Y:S05]  /*6bd0*/  @P0 IADD3 R4, PT, PT, R5, UR50, RZ ;  /* 0x0000003205040c10 */ /* 0x000fea000fffe0ff */
[----:B------:R-:W-:Y:S01]  /*6be0*/  @P0 IMAD.IADD R2, R112, 0x1, R4 ;  /* 0x0000000170020824 */ /* 0x000fe200078e0204 */
[----:B------:R-:W-:Y:S06]  /*6bf0*/  @P1 BRA `(.L_x_100) ;  /* 0x00000000000c1947 */ /* 0x000fec0003800000 */
[----:B-1----:R-:W-:Y:S04]  /*6c00*/  SHF.L.U32 R0, R90, 0x1f, RZ ;  /* 0x0000001f5a007819 */ /* 0x002fe800000006ff */
[----:B------:R-:W1:Y:S02]  /*6c10*/  SYNCS.PHASECHK.TRANS64.TRYWAIT P1, [R3+URZ+0x80], R0 ;  /* 0x00008000030075a7 */ /* 0x000e6400080211ff */
[----:B-1----:R-:W-:Y:S05]  /*6c20*/  @!P1 BRA `(.L_x_101) ;  /* 0x0000002800349947 */ /* 0x002fea0003800000 */
.L_x_100:
[----:B------:R-:W-:Y:S05]  /*6c30*/  BSYNC B0 ;  /* 0x0000000000007941 */ /* 0x000fea0003800000 */
.L_x_99:
[C---:B------:R-:W-:Y:S01]  /*6c40*/  @P0 IADD3 R4, PT, PT, R95.reuse, R4, RZ ;  /* 0x000000045f040210 */ /* 0x040fe20007ffe0ff */
[----:B------:R-:W-:Y:S05]  /*6c50*/  @P0 WARPSYNC.ALL ;  /* 0x0000000000000948 */ /* 0x000fea0003800000 */
[----:B------:R2:W3:Y:S01]  /*6c60*/  @P0 LDSM.16.M88.4 R64, [R5+UR50+0x400] ;  /* 0x000400320540083b */ /* 0x0004e20008000200 */
[----:B-1----:R-:W-:Y:S02]  /*6c70*/  @P0 IADD3 R0, PT, PT, R95, R2, RZ ;  /* 0x000000025f000210 */ /* 0x002fe40007ffe0ff */
[----:B------:R-:W-:Y:S01]  /*6c80*/  IADD3 R51, PT, PT, R51, 0x1, RZ ;  /* 0x0000000133337810 */ /* 0x000fe20007ffe0ff */
[----:B------:R2:W4:Y:S04]  /*6c90*/  @P0 LDSM.16.M88.4 R60, [R4+0x400] ;  /* 0x00040000043c083b */ /* 0x0005280000000200 */
[----:B------:R2:W1:Y:S04]  /*6ca0*/  @P0 LDSM.16.M88.4 R56, [R2+0x400] ;  /* 0x000400000238083b */ /* 0x0004680000000200 */
[----:B------:R2:W1:Y:S02]  /*6cb0*/  @P0 LDSM.16.M88.4 R52, [R0+0x400] ;  /* 0x000400000034083b */ /* 0x0004640000000200 */
.L_x_98:
[----:B------:R-:W-:Y:S05]  /*6cc0*/  BSYNC B1 ;  /* 0x0000000000017941 */ /* 0x000fea0003800000 */
.L_x_97:
[----:B-12---:R-:W-:Y:S05]  /*6cd0*/  VIADD R0, R34, 0x20 ;  /* 0x0000002022007836 */ /* 0x006fea0000000000 */
[----:B------:R-:W-:Y:S04]  /*6ce0*/  SHF.R.U32.HI R0, RZ, 0x15, R0 ;  /* 0x00000015ff007819 */ /* 0x000fe80000011600 */
[----:B------:R-:W-:Y:S11]  /*6cf0*/  LOP3.LUT P0, RZ, R0, 0x3, R93, 0x48, !PT ;  /* 0x0000000300ff7812 */ /* 0x000ff6000780485d */
[----:B------:R-:W-:Y:S02]  /*6d00*/  @!UPT UIADD3 URZ, UPT, UPT, URZ, URZ, URZ ;  /* 0x000000fffffff290 */ /* 0x000fe4000fffe0ff */
[----:B------:R-:W-:Y:S05]  /*6d10*/  @!P0 BRA `(.L_x_102) ;  /* 0x0000000000408947 */ /* 0x000fea0003800000 */
[----:B------:R-:W1:Y:S01]  /*6d20*/  LDCU.64 UR8, c[0x4][0x70] ;  /* 0x01000e00ff0877ac */ /* 0x000e620008000a00 */
[----:B------:R-:W-:Y:S01]  /*6d30*/  MOV R3, 0x0 ;  /* 0x0000000000037802 */ /* 0x000fe20000000f00 */
[----:B------:R-:W-:Y:S02]  /*6d40*/  HFMA2 R12, -RZ, RZ, 0, 5.9604644775390625e-08 ;  /* 0x00000001ff0c7431 */ /* 0x000fe400000001ff */
[----:B------:R-:W-:Y:S02]  /*6d50*/  IMAD.MOV.U32 R8, RZ, RZ, 0x192 ;  /* 0x00000192ff087424 */ /* 0x000fe400078e00ff */
[----:B------:R-:W-:Y:S01]  /*6d60*/  IMAD.MOV.U32 R13, RZ, RZ, RZ ;  /* 0x000000ffff0d7224 */ /* 0x000fe200078e00ff */
[----:B------:R-:W2:Y:S01]  /*6d70*/  LDCU.64 UR6, c[0x4][0x78] ;  /* 0x01000f00ff0677ac */ /* 0x000ea20008000a00 */
[----:B------:R-:W3:Y:S01]  /*6d80*/  LDC.64 R2, c[0x4][R3] ;  /* 0x0100000003027b82 */ /* 0x000ee20000000a00 */
[----:B------:R-:W5:Y:S01]  /*6d90*/  LDCU.64 UR4, c[0x4][0x10] ;  /* 0x01000200ff0477ac */ /* 0x000f620008000a00 */
[----:B-1----:R-:W-:Y:S01]  /*6da0*/  MOV R5, UR9 ;  /* 0x0000000900057c02 */ /* 0x002fe20008000f00 */
[----:B------:R-:W-:Y:S01]  /*6db0*/  IMAD.U32 R4, RZ, RZ, UR8 ;  /* 0x00000008ff047e24 */ /* 0x000fe2000f8e00ff */
[----:B--2---:R-:W-:Y:S01]  /*6dc0*/  MOV R7, UR7 ;  /* 0x0000000700077c02 */ /* 0x004fe20008000f00 */
[----:B------:R-:W-:Y:S01]  /*6dd0*/  IMAD.U32 R6, RZ, RZ, UR6 ;  /* 0x00000006ff067e24 */ /* 0x000fe2000f8e00ff */
[----:B-----5:R-:W-:Y:S01]  /*6de0*/  MOV R11, UR5 ;  /* 0x00000005000b7c02 */ /* 0x020fe20008000f00 */
[----:B------:R-:W-:Y:S02]  /*6df0*/  IMAD.U32 R10, RZ, RZ, UR4 ;  /* 0x00000004ff0a7e24 */ /* 0x000fe4000f8e00ff */
[----:B------:R-:W-:Y:S07]  /*6e00*/  LEPC R20, `(.L_x_102) ;  /* 0x000000001014794e */ /* 0x000fee0000000000 */
[----:B---34-:R-:W-:Y:S05]  /*6e10*/  CALL.ABS.NOINC R2 ;  /* 0x0000000002007343 */ /* 0x018fea0003c00000 */
.L_x_102:
[----:B---3--:R-:W-:Y:S01]  /*6e20*/  LOP3.LUT R20, R64, 0xffffe000, RZ, 0xc0, !PT ;  /* 0xffffe00040147812 */ /* 0x008fe200078ec0ff */
[----:B------:R-:W-:Y:S05]  /*6e30*/  WARPSYNC.ALL ;  /* 0x0000000000007948 */ /* 0x000fea0003800000 */
[----:B------:R-:W-:Y:S01]  /*6e40*/  R2UR UR4, R34 ;  /* 0x00000000220472ca */ /* 0x000fe200000e0000 */
[----:B------:R-:W1:Y:S01]  /*6e50*/  S2R R111, SR_CgaCtaId ;  /* 0x00000000006f7919 */ /* 0x000e620000008800 */
[----:B------:R-:W-:Y:S01]  /*6e60*/  LOP3.LUT R21, R65, 0xffffe000, RZ, 0xc0, !PT ;  /* 0xffffe00041157812 */ /* 0x000fe200078ec0ff */
[----:B------:R-:W-:Y:S01]  /*6e70*/  IMAD.U32 R113, RZ, RZ, UR56 ;  /* 0x00000038ff717e24 */ /* 0x000fe2000f8e00ff */
[----:B------:R-:W-:Y:S01]  /*6e80*/  LOP3.LUT R49, R66, 0xffffe000, RZ, 0xc0, !PT ;  /* 0xffffe00042317812 */ /* 0x000fe200078ec0ff */
[----:B------:R-:W-:Y:S01]  /*6e90*/  BSSY.RECONVERGENT B0, `(.L_x_103) ;  /* 0x000005e000007945 */ /* 0x000fe20003800200 */
[----:B----4-:R-:W-:Y:S02]  /*6ea0*/  LOP3.LUT R48, R62, 0xffffe000, RZ, 0xc0, !PT ;  /* 0xffffe0003e307812 */ /* 0x010fe400078ec0ff */
[----:B------:R-:W-:Y:S02]  /*6eb0*/  LOP3.LUT R50, R56, 0xffffe000, RZ, 0xc0, !PT ;  /* 0xffffe00038327812 */ /* 0x000fe400078ec0ff */
[----:B------:R-:W-:Y:S02]  /*6ec0*/  ISETP.NE.AND P6, PT, R102, RZ, PT ;  /* 0x000000ff6600720c */ /* 0x000fe40003fc5270 */
[----:B------:R-:W-:Y:S01]  /*6ed0*/  ISETP.NE.AND P1, PT, R92, RZ, PT ;  /* 0x000000ff5c00720c */ /* 0x000fe20003f25270 */
[----:B------:R-:W2:Y:S01]  /*6ee0*/  LDTM.16dp128bit.x8 R4, tmem[UR4+0x20] ;  /* 0x00002004000479ee */ /* 0x000ea20008180000 */
[----:B------:R-:W-:Y:S11]  /*6ef0*/  ISETP.NE.U32.OR P0, PT, R101, 0x1, !P6 ;  /* 0x000000016500780c */ /* 0x000ff60007705470 */
[----:B------:R-:W-:Y:S02]  /*6f00*/  @!UPT UIADD3 URZ, UPT, UPT, URZ, URZ, URZ ;  /* 0x000000fffffff290 */ /* 0x000fe4000fffe0ff */
[----:B------:R-:W-:Y:S02]  /*6f10*/  @P0 LEA R113, R113, UR50, 0x3 ;  /* 0x0000003271710c11 */ /* 0x000fe4000f8e18ff */
[----:B------:R-:W-:Y:S03]  /*6f20*/  @P0 SHF.L.U32 R116, R90, 0x1f, RZ ;  /* 0x0000001f5a740819 */ /* 0x000fe600000006ff */
[----:B------:R-:W-:Y:S01]  /*6f30*/  @P0 VIADD R114, R113, 0xa0 ;  /* 0x000000a071720836 */ /* 0x000fe20000000000 */
[----:B------:R-:W-:Y:S04]  /*6f40*/  LEA R113, R51, UR50, 0x3 ;  /* 0x0000003233717c11 */ /* 0x000fe8000f8e18ff */
[----:B-1----:R-:W-:Y:S01]  /*6f50*/  @P0 PRMT R114, R111, 0x654, R114 ;  /* 0x000006546f720816 */ /* 0x002fe20000000072 */
[C---:B--2---:R-:W-:Y:S01]  /*6f60*/  FMUL R0, R33.reuse, R4 ;  /* 0x0000000421007220 */ /* 0x044fe20000400000 */
[C---:B------:R-:W-:Y:S01]  /*6f70*/  FMUL R2, R33.reuse, R5 ;  /* 0x0000000521027220 */ /* 0x040fe20000400000 */
[C---:B------:R-:W-:Y:S01]  /*6f80*/  FMUL R3, R33.reuse, R10 ;  /* 0x0000000a21037220 */ /* 0x040fe20000400000 */
[----:B------:R-:W-:Y:S01]  /*6f90*/  FMUL R4, R33, R11 ;  /* 0x0000000b21047220 */ /* 0x000fe20000400000 */
[C---:B------:R-:W-:Y:S01]  /*6fa0*/  FFMA R36, R35.reuse, R20, R0 ;  /* 0x0000001423247223 */ /* 0x040fe20000000000 */
[----:B------:R-:W-:Y:S01]  /*6fb0*/  LOP3.LUT R20, R60, 0xffffe000, RZ, 0xc0, !PT ;  /* 0xffffe0003c147812 */ /* 0x000fe200078ec0ff */
        /* <DEDUP_REMOVED lines=16> */
[C---:B------:R-:W-:Y:S01]  /*70c0*/  FMUL R5, R33.reuse, R12 ;  /* 0x0000000c21057220 */ /* 0x040fe20000400000 */
[----:B------:R-:W-:Y:S01]  /*70d0*/  FMUL R6, R33, R13 ;  /* 0x0000000d21067220 */ /* 0x000fe20000400000 */
[----:B------:R1:W-:Y:S01]  /*70e0*/  STSM.16.M88.4 [R104+0x2400], R36 ;  /* 0x0024002468007844 */ /* 0x0003e20000000200 */
[----:B------:R-:W-:Y:S01]  /*70f0*/  F2FP.TF32.F32.PACK_B R40, R40 ;  /* 0x00000028ff28723e */ /* 0x000fe200024050ff */
[C---:B------:R-:W-:Y:S01]  /*7100*/  FFMA R41, R35.reuse, R20, R2 ;  /* 0x0000001423297223 */ /* 0x040fe20000000002 */
[----:B------:R-:W-:Y:S01]  /*7110*/  LOP3.LUT R20, R58, 0xffffe000, RZ, 0xc0, !PT ;  /* 0xffffe0003a147812 */ /* 0x000fe200078ec0ff */
        /* <DEDUP_REMOVED lines=8> */
[C---:B------:R-:W-:Y:S01]  /*71a0*/  FFMA R44, R35.reuse, R50, R5 ;  /* 0x00000032232c7223 */ /* 0x040fe20000000005 */
[C---:B------:R-:W-:Y:S01]  /*71b0*/  FFMA R45, R35.reuse, R49, R6 ;  /* 0x00000031232d7223 */ /* 0x040fe20000000006 */
[C---:B------:R-:W-:Y:S01]  /*71c0*/  FFMA R46, R35.reuse, R20, R7 ;  /* 0x00000014232e7223 */ /* 0x040fe20000000007 */
[----:B------:R-:W-:Y:S01]  /*71d0*/  FFMA R47, R35, R21, R8 ;  /* 0x00000015232f7223 */ /* 0x000fe20000000008 */
[----:B------:R-:W-:Y:S01]  /*71e0*/  LOP3.LUT R20, R52, 0xffffe000, RZ, 0xc0, !PT ;  /* 0xffffe00034147812 */ /* 0x000fe200078ec0ff */
[----:B------:R-:W-:Y:S01]  /*71f0*/  FMUL R9, R33, R16 ;  /* 0x0000001021097220 */ /* 0x000fe20000400000 */
[----:B------:R-:W-:Y:S01]  /*7200*/  LOP3.LUT R21, R53, 0xffffe000, RZ, 0xc0, !PT ;  /* 0xffffe00035157812 */ /* 0x000fe200078ec0ff */
[C---:B------:R-:W-:Y:S01]  /*7210*/  FMUL R10, R33.reuse, R17 ;  /* 0x00000011210a7220 */ /* 0x040fe20000400000 */
[----:B------:R-:W-:Y:S01]  /*7220*/  FMUL R11, R33, R18 ;  /* 0x00000012210b7220 */ /* 0x000fe20000400000 */
[----:B------:R-:W-:Y:S01]  /*7230*/  LOP3.LUT R49, R55, 0xffffe000, RZ, 0xc0, !PT ;  /* 0xffffe00037317812 */ /* 0x000fe200078ec0ff */
[----:B------:R-:W-:Y:S01]  /*7240*/  FMUL R12, R33, R19 ;  /* 0x00000013210c7220 */ /* 0x000fe20000400000 */
[----:B------:R-:W-:Y:S02]  /*7250*/  F2FP.TF32.F32.PACK_B R43, R43 ;  /* 0x0000002bff2b723e */ /* 0x000fe400024050ff */
[----:B------:R-:W-:Y:S02]  /*7260*/  F2FP.TF32.F32.PACK_B R44, R44 ;  /* 0x0000002cff2c723e */ /* 0x000fe400024050ff */
[----:B------:R-:W-:Y:S01]  /*7270*/  F2FP.TF32.F32.PACK_B R45, R45 ;  /* 0x0000002dff2d723e */ /* 0x000fe200024050ff */
[----:B------:R2:W-:Y:S01]  /*7280*/  STSM.16.M88.4 [R103+0x2400], R40 ;  /* 0x0024002867007844 */ /* 0x0005e20000000200 */
[----:B------:R-:W-:Y:S01]  /*7290*/  F2FP.TF32.F32.PACK_B R46, R46 ;  /* 0x0000002eff2e723e */ /* 0x000fe200024050ff */
[C---:B-1----:R-:W-:Y:S01]  /*72a0*/  FFMA R36, R35.reuse, R20, R9 ;  /* 0x0000001423247223 */ /* 0x042fe20000000009 */
[C---:B------:R-:W-:Y:S01]  /*72b0*/  FFMA R37, R35.reuse, R21, R10 ;  /* 0x0000001523257223 */ /* 0x040fe2000000000a */
[C---:B------:R-:W-:Y:S01]  /*72c0*/  FFMA R38, R35.reuse, R48, R11 ;  /* 0x0000003023267223 */ /* 0x040fe2000000000b */
[----:B------:R-:W-:Y:S01]  /*72d0*/  FFMA R39, R35, R49, R12 ;  /* 0x0000003123277223 */ /* 0x000fe2000000000c */
[----:B------:R-:W-:Y:S02]  /*72e0*/  F2FP.TF32.F32.PACK_B R47, R47 ;  /* 0x0000002fff2f723e */ /* 0x000fe400024050ff */
[----:B------:R-:W-:Y:S02]  /*72f0*/  F2FP.TF32.F32.PACK_B R36, R36 ;  /* 0x00000024ff24723e */ /* 0x000fe400024050ff */
[----:B------:R-:W-:Y:S01]  /*7300*/  F2FP.TF32.F32.PACK_B R37, R37 ;  /* 0x00000025ff25723e */ /* 0x000fe200024050ff */
[----:B------:R2:W-:Y:S01]  /*7310*/  STSM.16.M88.4 [R106+0x2000], R44 ;  /* 0x0020002c6a007844 */ /* 0x0005e20000000200 */
[----:B------:R-:W-:Y:S02]  /*7320*/  F2FP.TF32.F32.PACK_B R38, R38 ;  /* 0x00000026ff26723e */ /* 0x000fe400024050ff */
[----:B------:R-:W-:Y:S05]  /*7330*/  F2FP.TF32.F32.PACK_B R39, R39 ;  /* 0x00000027ff27723e */ /* 0x000fea00024050ff */
[----:B------:R2:W-:Y:S01]  /*7340*/  STSM.16.M88.4 [R105+0x2000], R36 ;  /* 0x0020002469007844 */ /* 0x0005e20000000200 */
[----:B------:R-:W-:Y:S01]  /*7350*/  @!PT LDS RZ, [RZ] ;  /* 0x00000000fffff984 */ /* 0x000fe20000000800 */
[----:B------:R-:W-:Y:S01]  /*7360*/  @!PT LDS RZ, [RZ] ;  /* 0x00000000fffff984 */ /* 0x000fe20000000800 */
[----:B------:R-:W-:Y:S01]  /*7370*/  @!PT LDS RZ, [RZ] ;  /* 0x00000000fffff984 */ /* 0x000fe20000000800 */
[----:B------:R-:W-:Y:S01]  /*7380*/  @!PT LDS RZ, [RZ] ;  /* 0x00000000fffff984 */ /* 0x000fe20000000800 */
[----:B------:R1:W-:Y:S07]  /*7390*/  MEMBAR.ALL.CTA ;  /* 0x0000000000007992 */ /* 0x0003ee0000008000 */
[----:B-1----:R-:W1:Y:S02]  /*73a0*/  FENCE.VIEW.ASYNC.S ;  /* 0x00000000000073c6 */ /* 0x002e640000000000 */
[----:B-1----:R-:W-:Y:S06]  /*73b0*/  BAR.SYNC.DEFER_BLOCKING 0x1, 0x80 ;  /* 0x0042000000007b1d */ /* 0x002fec0000010000 */
[----:B------:R-:W-:Y:S05]  /*73c0*/  @P1 BRA `(.L_x_104) ;  /* 0x0000000000281947 */ /* 0x000fea0003800000 */
[----:B------:R-:W-:Y:S01]  /*73d0*/  R2UR UR10, R99 ;  /* 0x00000000630a72ca */ /* 0x000fe200000e0000 */
[----:B------:R-:W-:Y:S01]  /*73e0*/  UIADD3 UR4, UP0, UPT, UR54, 0x680, URZ ;  /* 0x0000068036047890 */ /* 0x000fe2000ff1e0ff */
[----:B------:R-:W-:Y:S01]  /*73f0*/  R2UR UR11, R97 ;  /* 0x00000000610b72ca */ /* 0x000fe200000e0000 */
[----:B------:R-:W-:Y:S01]  /*7400*/  UIADD3 UR9, UPT, UPT, UR41, 0x20, URZ ;  /* 0x0000002029097890 */ /* 0x000fe2000fffe0ff */
[----:B------:R-:W-:Y:S01]  /*7410*/  R2UR UR12, R98 ;  /* 0x00000000620c72ca */ /* 0x000fe200000e0000 */
[----:B------:R-:W-:Y:S02]  /*7420*/  UIADD3 UR8, UPT, UPT, UR50, 0x2400, URZ ;  /* 0x0000240032087890 */ /* 0x000fe4000fffe0ff */
[----:B------:R-:W-:Y:S10]  /*7430*/  UIADD3.X UR5, UPT, UPT, URZ, UR55, URZ, UP0, !UPT ;  /* 0x00000037ff057290 */ /* 0x000ff400087fe4ff */
[----:B------:R1:W-:Y:S01]  /*7440*/  UTMASTG.4D.IM2COL [UR8], [UR4] ;  /* 0x00000008040073b5 */ /* 0x0003e20008058000 */
[----:B------:R0:W-:Y:S01]  /*7450*/  UTMACMDFLUSH ;  /* 0x00000000000079b7 */ /* 0x0001e20000000000 */
[----:B-1----:R-:W-:Y:S04]  /*7460*/  DEPBAR.LE SB0, 0x1 ;  /* 0x000080400000791a */ /* 0x002fe80000000000 */
.L_x_104:
[----:B------:R-:W-:Y:S05]  /*7470*/  BSYNC.RECONVERGENT B0 ;  /* 0x0000000000007941 */ /* 0x000fea0003800200 */
.L_x_103:
[----:B------:R-:W-:Y:S01]  /*7480*/  BAR.SYNC.DEFER_BLOCKING 0x1, 0x80 ;  /* 0x0042000000007b1d */ /* 0x000fe20000010000 */
[----:B------:R-:W-:Y:S04]  /*7490*/  UIADD3 UR40, UPT, UPT, UR56, 0x1, URZ ;  /* 0x0000000138287890 */ /* 0x000fe8000fffe0ff */
[----:B------:R-:W-:Y:S04]  /*74a0*/  UISETP.NE.AND UP0, UPT, UR40, 0x4, UPT ;  /* 0x000000042800788c */ /* 0x000fe8000bf05270 */
[----:B------:R-:W-:Y:S01]  /*74b0*/  USEL UR40, UR40, URZ, UP0 ;  /* 0x000000ff28287287 */ /* 0x000fe20008000000 */
[----:B------:R1:W-:Y:S01]  /*74c0*/  @P0 SYNCS.ARRIVE.TRANS64.RED.A1T0 RZ, [R114+URZ], RZ ;  /* 0x000000ff72ff09a7 */ /* 0x0003e200081004ff */
[----:B------:R-:W-:Y:S01]  /*74d0*/  BSSY B1, `(.L_x_105) ;  /* 0x0000017000017945 */ /* 0x000fe20003800000 */
[----:B------:R-:W3:Y:S02]  /*74e0*/  @P0 SYNCS.PHASECHK.TRANS64.TRYWAIT P1, [R113+URZ+0x80], R116 ;  /* 0x00008074710005a7 */ /* 0x000ee400080211ff */
[----:B---3--:R-:W-:Y:S01]  /*74f0*/  @P0 SEL R109, RZ, 0x1, !P1 ;  /* 0x00000001ff6d0807 */ /* 0x008fe20004800000 */
[----:B-1----:R-:W-:Y:S06]  /*7500*/  @!P0 BRA `(.L_x_106) ;  /* 0x00000000004c8947 */ /* 0x002fec0003800000 */
[----:B------:R-:W-:Y:S01]  /*7510*/  ISETP.NE.U32.AND P0, PT, R110, 0x1, PT ;  /* 0x000000016e00780c */ /* 0x000fe20003f05070 */
[----:B------:R-:W-:Y:S01]  /*7520*/  BSSY B0, `(.L_x_107) ;  /* 0x0000009000007945 */ /* 0x000fe20003800000 */
[----:B------:R-:W-:Y:S11]  /*7530*/  ISETP.NE.AND P1, PT, R109, RZ, PT ;  /* 0x000000ff6d00720c */ /* 0x000ff60003f25270 */
[----:B------:R-:W-:Y:S05]  /*7540*/  @P0 IMAD R3, R51, 0x2000, R108 ;  /* 0x0000200033030824 */ /* 0x000fea00078e026c */
[----:B------:R-:W-:Y:S05]  /*7550*/  @P0 IADD3 R2, PT, PT, R3, UR50, RZ ;  /* 0x0000003203020c10 */ /* 0x000fea000fffe0ff */
[----:B------:R-:W-:Y:S01]  /*7560*/  @P0 IMAD.IADD R0, R112, 0x1, R2 ;  /* 0x0000000170000824 */ /* 0x000fe200078e0202 */
[----:B------:R-:W-:Y:S06]  /*7570*/  @P1 BRA `(.L_x_108) ;  /* 0x00000000000c1947 */ /* 0x000fec0003800000 */
[----:B------:R-:W-:Y:S04]  /*7580*/  SHF.L.U32 R4, R90, 0x1f, RZ ;  /* 0x0000001f5a047819 */ /* 0x000fe800000006ff */
[----:B------:R-:W1:Y:S02]  /*7590*/  SYNCS.PHASECHK.TRANS64.TRYWAIT P1, [R113+URZ+0x80], R4 ;  /* 0x00008004710075a7 */ /* 0x000e6400080211ff */
[----:B-1----:R-:W-:Y:S05]  /*75a0*/  @!P1 BRA `(.L_x_109) ;  /* 0x0000001c00e89947 */ /* 0x002fea0003800000 */
.L_x_108:
[----:B------:R-:W-:Y:S05]  /*75b0*/  BSYNC B0 ;  /* 0x0000000000007941 */ /* 0x000fea0003800000 */
.L_x_107:
[C---:B-1----:R-:W-:Y:S01]  /*75c0*/  @P0 IADD3 R4, PT, PT, R95.reuse, R2, RZ ;  /* 0x000000025f040210 */ /* 0x042fe20007ffe0ff */
[----:B------:R-:W-:Y:S05]  /*75d0*/  @P0 WARPSYNC.ALL ;  /* 0x0000000000000948 */ /* 0x000fea0003800000 */
[----:B------:R1:W3:Y:S01]  /*75e0*/  @P0 LDSM.16.M88.4 R64, [R3+UR50+0x400] ;  /* 0x000400320340083b */ /* 0x0002e20008000200 */
[----:B------:R-:W-:Y:S02]  /*75f0*/  @P0 IADD3 R2, PT, PT, R95, R0, RZ ;  /* 0x000000005f020210 */ /* 0x000fe40007ffe0ff */
[----:B------:R-:W-:Y:S01]  /*7600*/  IADD3 R51, PT, PT, R51, 0x1, RZ ;  /* 0x0000000133337810 */ /* 0x000fe20007ffe0ff */
[----:B------:R1:W4:Y:S04]  /*7610*/  @P0 LDSM.16.M88.4 R60, [R4+0x400] ;  /* 0x00040000043c083b */ /* 0x0003280000000200 */
[----:B------:R1:W1:Y:S04]  /*7620*/  @P0 LDSM.16.M88.4 R56, [R0+0x400] ;  /* 0x000400000038083b */ /* 0x0002680000000200 */
[----:B------:R1:W1:Y:S02]  /*7630*/  @P0 LDSM.16.M88.4 R52, [R2+0x400] ;  /* 0x000400000234083b */ /* 0x0002640000000200 */
.L_x_106:
[----:B------:R-:W-:Y:S05]  /*7640*/  BSYNC B1 ;  /* 0x0000000000017941 */ /* 0x000fea0003800000 */
.L_x_105:
[----:B-1----:R-:W-:Y:S05]  /*7650*/  VIADD R0, R34, 0x40 ;  /* 0x0000004022007836 */ /* 0x002fea0000000000 */
        /* <DEDUP_REMOVED lines=9> */
[----:B------:R-:W5:Y:S01]  /*76f0*/  LDCU.64 UR6, c[0x4][0x78] ;  /* 0x01000f00ff0677ac */ /* 0x000f620008000a00 */
[----:B------:R-:W2:Y:S01]  /*7700*/  LDC.64 R2, c[0x4][R3] ;  /* 0x0100000003027b82 */ /* 0x000ea20000000a00 */
[----:B------:R-:W3:Y:S01]  /*7710*/  LDCU.64 UR4, c[0x4][0x10] ;  /* 0x01000200ff0477ac */ /* 0x000ee20008000a00 */
[----:B-1----:R-:W-:Y:S01]  /*7720*/  MOV R5, UR9 ;  /* 0x0000000900057c02 */ /* 0x002fe20008000f00 */
[----:B------:R-:W-:Y:S01]  /*7730*/  IMAD.U32 R4, RZ, RZ, UR8 ;  /* 0x00000008ff047e24 */ /* 0x000fe2000f8e00ff */
[----:B-----5:R-:W-:Y:S01]  /*7740*/  MOV R7, UR7 ;  /* 0x0000000700077c02 */ /* 0x020fe20008000f00 */
[----:B------:R-:W-:Y:S01]  /*7750*/  IMAD.U32 R6, RZ, RZ, UR6 ;  /* 0x00000006ff067e24 */ /* 0x000fe2000f8e00ff */
[----:B---3--:R-:W-:Y:S01]  /*7760*/  MOV R11, UR5 ;  /* 0x00000005000b7c02 */ /* 0x008fe20008000f00 */
[----:B------:R-:W-:Y:S02]  /*7770*/  IMAD.U32 R10, RZ, RZ, UR4 ;  /* 0x00000004ff0a7e24 */ /* 0x000fe4000f8e00ff */
[----:B------:R-:W-:Y:S07]  /*7780*/  LEPC R20, `(.L_x_110) ;  /* 0x000000001014794e */ /* 0x000fee0000000000 */
[----:B--2-4-:R-:W-:Y:S05]  /*7790*/  CALL.ABS.NOINC R2 ;  /* 0x0000000002007343 */ /* 0x014fea0003c00000 */
.L_x_110:
[----:B---3--:R-:W-:Y:S01]  /*77a0*/  LOP3.LUT R20, R64, 0xffffe000, RZ, 0xc0, !PT ;  /* 0xffffe00040147812 */ /* 0x008fe200078ec0ff */
[----:B------:R-:W-:Y:S05]  /*77b0*/  WARPSYNC.ALL ;  /* 0x0000000000007948 */ /* 0x000fea0003800000 */
[----:B------:R-:W-:Y:S01]  /*77c0*/  R2UR UR4, R34 ;  /* 0x00000000220472ca */ /* 0x000fe200000e0000 */
[----:B--2---:R-:W-:Y:S01]  /*77d0*/  IMAD.U32 R41, RZ, RZ, UR40 ;  /* 0x00000028ff297e24 */ /* 0x004fe2000f8e00ff */
[----:B------:R-:W-:Y:S01]  /*77e0*/  LOP3.LUT R21, R65, 0xffffe000, RZ, 0xc0, !PT ;  /* 0xffffe00041157812 */ /* 0x000fe200078ec0ff */
[----:B------:R-:W-:Y:S01]  /*77f0*/  BSSY.RECONVERGENT B0, `(.L_x_111) ;  /* 0x000005e000007945 */ /* 0x000fe20003800200 */
[----:B------:R-:W-:Y:S02]  /*7800*/  LOP3.LUT R40, R66, 0xffffe000, RZ, 0xc0, !PT ;  /* 0xffffe00042287812 */ /* 0x000fe400078ec0ff */
[----:B------:R-:W-:Y:S02]  /*7810*/  LOP3.LUT R42, R67, 0xffffe000, RZ, 0xc0, !PT ;  /* 0xffffe000432a7812 */ /* 0x000fe400078ec0ff */
[----:B------:R-:W-:Y:S02]  /*7820*/  ISETP.NE.AND P6, PT, R102, RZ, PT ;  /* 0x000000ff6600720c */ /* 0x000fe40003fc5270 */
[----:B------:R-:W-:Y:S02]  /*7830*/  ISETP.NE.AND P1, PT, R92, RZ, PT ;  /* 0x000000ff5c00720c */ /* 0x000fe40003f25270 */
[----:B------:R-:W-:Y:S01]  /*7840*/  ISETP.NE.U32.OR P0, PT, R101, 0x1, !P6 ;  /* 0x000000016500780c */ /* 0x000fe20007705470 */
[----:B------:R-:W1:Y:S01]  /*7850*/  LDTM.16dp128bit.x8 R4, tmem[UR4+0x40] ;  /* 0x00004004000479ee */ /* 0x000e620008180000 */
[----:B------:R-:W-:Y:S11]  /*7860*/  LEA R46, R51, UR50, 0x3 ;  /* 0x00000032332e7c11 */ /* 0x000ff6000f8e18ff */
[----:B------:R-:W-:Y:S05]  /*7870*/  @P0 LEA R41, R41, UR50, 0x3 ;  /* 0x0000003229290c11 */ /* 0x000fea000f8e18ff */
[----:B------:R-:W-:Y:S01]  /*7880*/  @P0 VIADD R44, R41, 0xa0 ;  /* 0x000000a0292c0836 */ /* 0x000fe20000000000 */
[----:B------:R-:W-:Y:S04]  /*7890*/  @P0 SHF.L.U32 R41, R90, 0x1f, RZ ;  /* 0x0000001f5a290819 */ /* 0x000fe800000006ff */
[----:B------:R-:W-:Y:S01]  /*78a0*/  @P0 PRMT R44, R111, 0x654, R44 ;  /* 0x000006546f2c0816 */ /* 0x000fe2000000002c */
[C---:B-1----:R-:W-:Y:S01]  /*78b0*/  FMUL R0, R33.reuse, R4 ;  /* 0x0000000421007220 */ /* 0x042fe20000400000 */
[C---:B------:R-:W-:Y:S01]  /*78c0*/  FMUL R2, R33.reuse, R5 ;  /* 0x0000000521027220 */ /* 0x040fe20000400000 */
[C---:B------:R-:W-:Y:S01]  /*78d0*/  FMUL R3, R33.reuse, R6 ;  /* 0x0000000621037220 */ /* 0x040fe20000400000 */
[----:B------:R-:W-:Y:S01]  /*78e0*/  FMUL R7, R33, R7 ;  /* 0x0000000721077220 */ /* 0x000fe20000400000 */
[C---:B------:R-:W-:Y:S01]  /*78f0*/  FFMA R36, R35.reuse, R20, R0 ;  /* 0x0000001423247223 */ /* 0x040fe20000000000 */
[----:B----4-:R-:W-:Y:S01]  /*7900*/  LOP3.LUT R20, R60, 0xffffe000, RZ, 0xc0, !PT ;  /* 0xffffe0003c147812 */ /* 0x010fe200078ec0ff */
        /* <DEDUP_REMOVED lines=10> */
[C---:B------:R-:W-:Y:S01]  /*79b0*/  FMUL R6, R33.reuse, R10 ;  /* 0x0000000a21067220 */ /* 0x040fe20000400000 */
[----:B------:R-:W-:Y:S01]  /*79c0*/  F2FP.TF32.F32.PACK_B R38, R38 ;  /* 0x00000026ff26723e */ /* 0x000fe200024050ff */
[----:B------:R-:W-:Y:S01]  /*79d0*/  FMUL R11, R33, R11 ;  /* 0x0000000b210b7220 */ /* 0x000fe20000400000 */
[----:B------:R-:W-:Y:S01]  /*79e0*/  F2FP.TF32.F32.PACK_B R39, R39 ;  /* 0x00000027ff27723e */ /* 0x000fe200024050ff */
[C---:B------:R-:W-:Y:S01]  /*79f0*/  FFMA R4, R35.reuse, R20, R4 ;  /* 0x0000001423047223 */ /* 0x040fe20000000004 */
[----:B------:R-:W-:Y:S01]  /*7a00*/  LOP3.LUT R20, R56, 0xffffe000, RZ, 0xc0, !PT ;  /* 0xffffe00038147812 */ /* 0x000fe200078ec0ff */
[----:B------:R-:W-:Y:S01]  /*7a10*/  FFMA R5, R35, R40, R5 ;  /* 0x0000002823057223 */ /* 0x000fe20000000005 */
        /* <DEDUP_REMOVED lines=15> */
[----:B------:R-:W-:Y:S01]  /*7b10*/  FFMA R9, R35, R40, R9 ;  /* 0x0000002823097223 */ /* 0x000fe20000000009 */
[----:B------:R-:W-:Y:S01]  /*7b20*/  LOP3.LUT R20, R52, 0xffffe000, RZ, 0xc0, !PT ;  /* 0xffffe00034147812 */ /* 0x000fe200078ec0ff */
[----:B------:R1:W-:Y:S01]  /*7b30*/  STSM.16.M88.4 [R103+0x4400], R4 ;  /* 0x0044000467007844 */ /* 0x0003e20000000200 */
[----:B------:R-:W-:Y:S01]  /*7b40*/  LOP3.LUT R40, R53, 0xffffe000, RZ, 0xc0, !PT ;  /* 0xffffe00035287812 */ /* 0x000fe200078ec0ff */
[----:B------:R-:W-:Y:S01]  /*7b50*/  FFMA R10, R35, R21, R10 ;  /* 0x00000015230a7223 */ /* 0x000fe2000000000a */
[----:B------:R-:W-:Y:S01]  /*7b60*/  FMUL R12, R33, R16 ;  /* 0x00000010210c7220 */ /* 0x000fe20000400000 */
[----:B------:R-:W-:Y:S01]  /*7b70*/  FFMA R11, R35, R42, R15 ;  /* 0x0000002a230b7223 */ /* 0x000fe2000000000f */
        /* <DEDUP_REMOVED lines=36> */
[----:B--2---:R-:W-:Y:S04]  /*7dc0*/  DEPBAR.LE SB0, 0x1 ;  /* 0x000080400000791a */ /* 0x004fe80000000000 */
.L_x_112:
[----:B------:R-:W-:Y:S05]  /*7dd0*/  BSYNC.RECONVERGENT B0 ;  /* 0x0000000000007941 */ /* 0x000fea0003800200 */
.L_x_111:
        /* <DEDUP_REMOVED lines=8> */
[----:B--2---:R-:W-:Y:S06]  /*7e60*/  @!P0 BRA `(.L_x_114) ;  /* 0x0000000000488947 */ /* 0x004fec0003800000 */
        /* <DEDUP_REMOVED lines=8> */
[----:B------:R-:W2:Y:S02]  /*7ef0*/  SYNCS.PHASECHK.TRANS64.TRYWAIT P1, [R46+URZ+0x80], R3 ;  /* 0x000080032e0075a7 */ /* 0x000ea400080211ff */
[----:B--2---:R-:W-:Y:S05]  /*7f00*/  @!P1 BRA `(.L_x_117) ;  /* 0x0000001400a49947 */ /* 0x004fea0003800000 */
.L_x_116:
[----:B------:R-:W-:Y:S05]  /*7f10*/  BSYNC B0 ;  /* 0x0000000000007941 */ /* 0x000fea0003800000 */
.L_x_115:
[C---:B------:R-:W-:Y:S01]  /*7f20*/  @P0 IADD3 R2, PT, PT, R95.reuse, R0, RZ ;  /* 0x000000005f020210 */ /* 0x040fe20007ffe0ff */
[----:B------:R-:W-:Y:S05]  /*7f30*/  @P0 WARPSYNC.ALL ;  /* 0x0000000000000948 */ /* 0x000fea0003800000 */
[----:B------:R3:W4:Y:S01]  /*7f40*/  @P0 LDSM.16.M88.4 R64, [R51+UR50+0x400] ;  /* 0x000400323340083b */ /* 0x0007220008000200 */
[----:B------:R-:W-:Y:S03]  /*7f50*/  @P0 IADD3 R0, PT, PT, R95, R112, RZ ;  /* 0x000000705f000210 */ /* 0x000fe60007ffe0ff */
[----:B------:R3:W1:Y:S04]  /*7f60*/  @P0 LDSM.16.M88.4 R60, [R2+0x400] ;  /* 0x00040000023c083b */ /* 0x0006680000000200 */
[----:B------:R3:W1:Y:S04]  /*7f70*/  @P0 LDSM.16.M88.4 R56, [R112+0x400] ;  /* 0x000400007038083b */ /* 0x0006680000000200 */
[----:B------:R3:W1:Y:S02]  /*7f80*/  @P0 LDSM.16.M88.4 R52, [R0+0x400] ;  /* 0x000400000034083b */ /* 0x0006640000000200 */
.L_x_114:
[----:B------:R-:W-:Y:S05]  /*7f90*/  BSYNC B1 ;  /* 0x0000000000017941 */ /* 0x000fea0003800000 */
.L_x_113:
[----:B---3--:R-:W-:Y:S05]  /*7fa0*/  VIADD R0, R34, 0x60 ;  /* 0x0000006022007836 */ /* 0x008fea0000000000 */
[----:B------:R-:W-:Y:S04]  /*7fb0*/  SHF.R.U32.HI R0, RZ, 0x15, R0 ;  /* 0x00000015ff007819 */ /* 0x000fe80000011600 */
[----:B------:R-:W-:Y:S11]  /*7fc0*/  LOP3.LUT P0, RZ, R0, 0x3, R93, 0x48, !PT ;  /* 0x0000000300ff7812 */ /* 0x000ff6000780485d */
[----:B------:R-:W-:Y:S02]  /*7fd0*/  @!UPT UIADD3 URZ, UPT, UPT, URZ, URZ, URZ ;  /* 0x000000fffffff290 */ /* 0x000fe4000fffe0ff */
[----:B------:R-:W-:Y:S05]  /*7fe0*/  @!P0 BRA `(.L_x_118) ;  /* 0x0000000000408947 */ /* 0x000fea0003800000 */
[----:B------:R-:W3:Y:S01]  /*7ff0*/  LDCU.64 UR8, c[0x4][0x70] ;  /* 0x01000e00ff0877ac */ /* 0x000ee20008000a00 */
[----:B--2---:R-:W-:Y:S01]  /*8000*/  MOV R3, 0x0 ;  /* 0x0000000000037802 */ /* 0x004fe20000000f00 */
[----:B-1----:R-:W-:Y:S02]  /*8010*/  HFMA2 R12, -RZ, RZ, 0, 5.9604644775390625e-08 ;  /* 0x00000001ff0c7431 */ /* 0x002fe400000001ff */
[----:B------:R-:W-:Y:S02]  /*8020*/  IMAD.MOV.U32 R8, RZ, RZ, 0x192 ;  /* 0x00000192ff087424 */ /* 0x000fe400078e00ff */
[----:B------:R-:W-:Y:S01]  /*8030*/  IMAD.MOV.U32 R13, RZ, RZ, RZ ;  /* 0x000000ffff0d7224 */ /* 0x000fe200078e00ff */
[----:B------:R-:W1:Y:S01]  /*8040*/  LDCU.64 UR6, c[0x4][0x78] ;  /* 0x01000f00ff0677ac */ /* 0x000e620008000a00 */
[----:B------:R-:W2:Y:S01]  /*8050*/  LDC.64 R2, c[0x4][R3] ;  /* 0x0100000003027b82 */ /* 0x000ea20000000a00 */
[----:B------:R-:W5:Y:S01]  /*8060*/  LDCU.64 UR4, c[0x4][0x10] ;  /* 0x01000200ff0477ac */ /* 0x000f620008000a00 */
[----:B---3--:R-:W-:Y:S01]  /*8070*/  MOV R5, UR9 ;  /* 0x0000000900057c02 */ /* 0x008fe20008000f00 */
[----:B------:R-:W-:Y:S01]  /*8080*/  IMAD.U32 R4, RZ, RZ, UR8 ;  /* 0x00000008ff047e24 */ /* 0x000fe2000f8e00ff */
[----:B-1----:R-:W-:Y:S01]  /*8090*/  MOV R7, UR7 ;  /* 0x0000000700077c02 */ /* 0x002fe20008000f00 */
[----:B------:R-:W-:Y:S01]  /*80a0*/  IMAD.U32 R6, RZ, RZ, UR6 ;  /* 0x00000006ff067e24 */ /* 0x000fe2000f8e00ff */
[----:B-----5:R-:W-:Y:S01]  /*80b0*/  MOV R11, UR5 ;  /* 0x00000005000b7c02 */ /* 0x020fe20008000f00 */
[----:B------:R-:W-:Y:S02]  /*80c0*/  IMAD.U32 R10, RZ, RZ, UR4 ;  /* 0x00000004ff0a7e24 */ /* 0x000fe4000f8e00ff */
[----:B------:R-:W-:Y:S07]  /*80d0*/  LEPC R20, `(.L_x_118) ;  /* 0x000000001014794e */ /* 0x000fee0000000000 */
[----:B--2-4-:R-:W-:Y:S05]  /*80e0*/  CALL.ABS.NOINC R2 ;  /* 0x0000000002007343 */ /* 0x014fea0003c00000 */
.L_x_118:
[----:B------:R-:W-:Y:S01]  /*80f0*/  ISETP.NE.AND P0, PT, R92, RZ, PT ;  /* 0x000000ff5c00720c */ /* 0x000fe20003f05270 */
[----:B------:R-:W-:Y:S05]  /*8100*/  WARPSYNC.ALL ;  /* 0x0000000000007948 */ /* 0x000fea0003800000 */
[----:B------:R-:W-:Y:S01]  /*8110*/  R2UR UR4, R34 ;  /* 0x00000000220472ca */ /* 0x000fe200000e0000 */
[----:B------:R-:W-:Y:S01]  /*8120*/  BSSY.RECONVERGENT B0, `(.L_x_119) ;  /* 0x000005d000007945 */ /* 0x000fe20003800200 */
[----:B------:R-:W-:Y:S02]  /*8130*/  R2UR UR5, R107 ;  /* 0x000000006b0572ca */ /* 0x000fe400000e0000 */
[----:B----4-:R-:W-:Y:S02]  /*8140*/  LOP3.LUT R20, R64, 0xffffe000, RZ, 0xc0, !PT ;  /* 0xffffe00040147812 */ /* 0x010fe400078ec0ff */
[----:B------:R-:W-:Y:S02]  /*8150*/  LOP3.LUT R21, R65, 0xffffe000, RZ, 0xc0, !PT ;  /* 0xffffe00041157812 */ /* 0x000fe400078ec0ff */
[----:B------:R-:W-:Y:S02]  /*8160*/  LOP3.LUT R40, R66, 0xffffe000, RZ, 0xc0, !PT ;  /* 0xffffe00042287812 */ /* 0x000fe400078ec0ff */
[----:B------:R-:W-:Y:S02]  /*8170*/  LOP3.LUT R42, R67, 0xffffe000, RZ, 0xc0, !PT ;  /* 0xffffe000432a7812 */ /* 0x000fe400078ec0ff */
[----:B-1----:R-:W-:Y:S01]  /*8180*/  LOP3.LUT R41, R60, 0xffffe000, RZ, 0xc0, !PT ;  /* 0xffffe0003c297812 */ /* 0x002fe200078ec0ff */
[----:B------:R-:W1:Y:S01]  /*8190*/  LDTM.16dp128bit.x8 R4, tmem[UR4+0x60] ;  /* 0x00006004000479ee */ /* 0x000e620008180000 */
[----:B------:R-:W-:Y:S01]  /*81a0*/  LOP3.LUT R44, R61, 0xffffe000, RZ, 0xc0, !PT ;  /* 0xffffe0003d2c7812 */ /* 0x000fe200078ec0ff */
[----:B------:R-:W-:Y:S01]  /*81b0*/  UIADD3 UR5, UPT, UPT, UR5, 0xf0, URZ ;  /* 0x000000f005057890 */ /* 0x000fe2000fffe0ff */
[----:B------:R-:W-:Y:S01]  /*81c0*/  LOP3.LUT R43, R62, 0xffffe000, RZ, 0xc0, !PT ;  /* 0xffffe0003e2b7812 */ /* 0x000fe200078ec0ff */
[----:B------:R-:W-:Y:S01]  /*81d0*/  NOP ;  /* 0x0000000000007918 */ /* 0x000fe20000000000 */
[----:B--2---:R-:W-:Y:S01]  /*81e0*/  LOP3.LUT R46, R63, 0xffffe000, RZ, 0xc0, !PT ;  /* 0xffffe0003f2e7812 */ /* 0x004fe200078ec0ff */
[----:B------:R-:W-:Y:S01]  /*81f0*/  UPRMT UR5, UR45, 0x654, UR5 ;  /* 0x000006542d057896 */ /* 0x000fe20008000005 */
[----:B------:R-:W-:Y:S02]  /*8200*/  LOP3.LUT R45, R56, 0xffffe000, RZ, 0xc0, !PT ;  /* 0xffffe000382d7812 */ /* 0x000fe400078ec0ff */
[----:B------:R-:W-:Y:S02]  /*8210*/  LOP3.LUT R48, R57, 0xffffe000, RZ, 0xc0, !PT ;  /* 0xffffe00039307812 */ /* 0x000fe400078ec0ff */
[----:B------:R-:W-:Y:S02]  /*8220*/  LOP3.LUT R47, R58, 0xffffe000, RZ, 0xc0, !PT ;  /* 0xffffe0003a2f7812 */ /* 0x000fe400078ec0ff */
[----:B------:R-:W-:Y:S02]  /*8230*/  LOP3.LUT R50, R59, 0xffffe000, RZ, 0xc0, !PT ;  /* 0xffffe0003b327812 */ /* 0x000fe400078ec0ff */
[----:B------:R-:W-:Y:S01]  /*8240*/  LOP3.LUT R49, R52, 0xffffe000, RZ, 0xc0, !PT ;  /* 0xffffe00034317812 */ /* 0x000fe200078ec0ff */
[----:B-1----:R-:W-:Y:S01]  /*8250*/  SYNCS.ARRIVE.TRANS64.RED.A1T0 RZ, [UR5], RZ ;  /* 0x000000ffffff79a7 */ /* 0x002fe20008100405 */
[----:B------:R-:W-:Y:S02]  /*8260*/  LOP3.LUT R52, R53, 0xffffe000, RZ, 0xc0, !PT ;  /* 0xffffe00035347812 */ /* 0x000fe400078ec0ff */
[----:B------:R-:W-:Y:S02]  /*8270*/  LOP3.LUT R51, R54, 0xffffe000, RZ, 0xc0, !PT ;  /* 0xffffe00036337812 */ /* 0x000fe400078ec0ff */
[----:B------:R-:W-:Y:S01]  /*8280*/  LOP3.LUT R54, R55, 0xffffe000, RZ, 0xc0, !PT ;  /* 0xffffe00037367812 */ /* 0x000fe200078ec0ff */
[C---:B------:R-:W-:Y:S01]  /*8290*/  FMUL R0, R33.reuse, R4 ;  /* 0x0000000421007220 */ /* 0x040fe20000400000 */
[C---:B------:R-:W-:Y:S01]  /*82a0*/  FMUL R2, R33.reuse, R5 ;  /* 0x0000000521027220 */ /* 0x040fe20000400000 */
[C---:B------:R-:W-:Y:S01]  /*82b0*/  FMUL R3, R33.reuse, R6 ;  /* 0x0000000621037220 */ /* 0x040fe20000400000 */
[----:B------:R-:W-:Y:S01]  /*82c0*/  FMUL R7, R33, R7 ;  /* 0x0000000721077220 */ /* 0x000fe20000400000 */
[----:B------:R-:W-:Y:S01]  /*82d0*/  FFMA R36, R35, R20, R0 ;  /* 0x0000001423247223 */ /* 0x000fe20000000000 */
[----:B------:R-:W-:Y:S01]  /*82e0*/  FMUL R4, R33, R8 ;  /* 0x0000000821047220 */ /* 0x000fe20000400000 */
[----:B------:R-:W-:Y:S01]  /*82f0*/  FFMA R37, R35, R21, R2 ;  /* 0x0000001523257223 */ /* 0x000fe20000000002 */
[----:B------:R-:W-:Y:S01]  /*8300*/  FMUL R5, R33, R9 ;  /* 0x0000000921057220 */ /* 0x000fe20000400000 */
[----:B------:R-:W-:Y:S01]  /*8310*/  FFMA R38, R35, R40, R3 ;  /* 0x0000002823267223 */ /* 0x000fe20000000003 */
[----:B------:R-:W-:Y:S01]  /*8320*/  F2FP.TF32.F32.PACK_B R36, R36 ;  /* 0x00000024ff24723e */ /* 0x000fe200024050ff */
[----:B------:R-:W-:Y:S01]  /*8330*/  FMUL R6, R33, R10 ;  /* 0x0000000a21067220 */ /* 0x000fe20000400000 */
[----:B------:R-:W-:Y:S01]  /*8340*/  F2FP.TF32.F32.PACK_B R37, R37 ;  /* 0x00000025ff25723e */ /* 0x000fe200024050ff */
[----:B------:R-:W-:Y:S01]  /*8350*/  FFMA R39, R35, R42, R7 ;  /* 0x0000002a23277223 */ /* 0x000fe20000000007 */
[----:B------:R-:W-:Y:S01]  /*8360*/  FMUL R11, R33, R11 ;  /* 0x0000000b210b7220 */ /* 0x000fe20000400000 */
        /* <DEDUP_REMOVED lines=8> */
[----:B------:R-:W-:Y:S01]  /*83f0*/  F2FP.TF32.F32.PACK_B R38, R38 ;  /* 0x00000026ff26723e */ /* 0x000fe200024050ff */
[----:B------:R-:W-:Y:S01]  /*8400*/  FFMA R8, R35, R45, R8 ;  /* 0x0000002d23087223 */ /* 0x000fe20000000008 */
[----:B------:R-:W-:Y:S01]  /*8410*/  F2FP.TF32.F32.PACK_B R39, R39 ;  /* 0x00000027ff27723e */ /* 0x000fe200024050ff */
[----:B------:R-:W-:Y:S01]  /*8420*/  FMUL R12, R33, R16 ;  /* 0x00000010210c7220 */ /* 0x000fe20000400000 */
[----:B------:R-:W-:Y:S01]  /*8430*/  FFMA R9, R35, R48, R9 ;  /* 0x0000003023097223 */ /* 0x000fe20000000009 */
[----:B------:R-:W-:Y:S01]  /*8440*/  FMUL R13, R33, R17 ;  /* 0x00000011210d7220 */ /* 0x000fe20000400000 */
[----:B------:R-:W-:Y:S01]  /*8450*/  FFMA R10, R35, R47, R10 ;  /* 0x0000002f230a7223 */ /* 0x000fe2000000000a */
[----:B------:R1:W-:Y:S01]  /*8460*/  STSM.16.M88.4 [R104+0x6400], R36 ;  /* 0x0064002468007844 */ /* 0x0003e20000000200 */
[----:B------:R-:W-:Y:S01]  /*8470*/  FMUL R14, R33, R18 ;  /* 0x00000012210e7220 */ /* 0x000fe20000400000 */
[----:B------:R-:W-:Y:S01]  /*8480*/  FFMA R11, R35, R50, R15 ;  /* 0x00000032230b7223 */ /* 0x000fe2000000000f */
[----:B------:R-:W-:Y:S01]  /*8490*/  FMUL R19, R33, R19 ;  /* 0x0000001321137220 */ /* 0x000fe20000400000 */
[----:B------:R-:W-:Y:S01]  /*84a0*/  F2FP.TF32.F32.PACK_B R4, R4 ;  /* 0x00000004ff04723e */ /* 0x000fe200024050ff */
[C---:B------:R-:W-:Y:S01]  /*84b0*/  FFMA R12, R35.reuse, R49, R12 ;  /* 0x00000031230c7223 */ /* 0x040fe2000000000c */
[----:B------:R-:W-:Y:S01]  /*84c0*/  F2FP.TF32.F32.PACK_B R5, R5 ;  /* 0x00000005ff05723e */ /* 0x000fe200024050ff */
[C---:B------:R-:W-:Y:S01]  /*84d0*/  FFMA R13, R35.reuse, R52, R13 ;  /* 0x00000034230d7223 */ /* 0x040fe2000000000d */
[----:B------:R-:W-:Y:S01]  /*84e0*/  F2FP.TF32.F32.PACK_B R6, R6 ;  /* 0x00000006ff06723e */ /* 0x000fe200024050ff */
[C---:B------:R-:W-:Y:S01]  /*84f0*/  FFMA R14, R35.reuse, R51, R14 ;  /* 0x00000033230e7223 */ /* 0x040fe2000000000e */
[----:B------:R-:W-:Y:S01]  /*8500*/  F2FP.TF32.F32.PACK_B R7, R7 ;  /* 0x00000007ff07723e */ /* 0x000fe200024050ff */
[----:B------:R-:W-:Y:S01]  /*8510*/  FFMA R15, R35, R54, R19 ;  /* 0x00000036230f7223 */ /* 0x000fe20000000013 */
[----:B------:R-:W-:Y:S02]  /*8520*/  F2FP.TF32.F32.PACK_B R8, R8 ;  /* 0x00000008ff08723e */ /* 0x000fe400024050ff */
[----:B------:R-:W-:Y:S01]  /*8530*/  F2FP.TF32.F32.PACK_B R9, R9 ;  /* 0x00000009ff09723e */ /* 0x000fe200024050ff */
[----:B------:R1:W-:Y:S01]  /*8540*/  STSM.16.M88.4 [R103+0x6400], R4 ;  /* 0x0064000467007844 */ /* 0x0003e20000000200 */
        /* <DEDUP_REMOVED lines=26> */
.L_x_120:
[----:B------:R-:W-:Y:S05]  /*86f0*/  BSYNC.RECONVERGENT B0 ;  /* 0x0000000000007941 */ /* 0x000fea0003800200 */
.L_x_119:
[----:B------:R-:W-:Y:S01]  /*8700*/  BAR.SYNC.DEFER_BLOCKING 0x1, 0x80 ;  /* 0x0042000000007b1d */ /* 0x000fe20000010000 */
[----:B------:R-:W-:Y:S01]  /*8710*/  UISETP.NE.AND UP0, UPT, UR52, -0x4, UPT ;  /* 0xfffffffc3400788c */ /* 0x000fe2000bf05270 */
[----:B------:R-:W-:Y:S08]  /*8720*/  IADD3 R0, PT, PT, R30, 0x1, RZ ;  /* 0x000000011e007810 */ /* 0x000ff00007ffe0ff */
[----:B------:R-:W-:Y:S05]  /*8730*/  BRA.U !UP0, `(.L_x_121) ;  /* 0x0000000108287547 */ /* 0x000fea000b800000 */
[----:B------:R-:W-:Y:S01]  /*8740*/  ISETP.NE.AND P0, PT, R102, RZ, PT ;  /* 0x000000ff6600720c */ /* 0x000fe20003f05270 */
[----:B------:R-:W-:Y:S01]  /*8750*/  IMAD.U32 R2, RZ, RZ, UR56 ;  /* 0x00000038ff027e24 */ /* 0x000fe2000f8e00ff */
[----:B------:R-:W-:Y:S02]  /*8760*/  UIADD3 UR56, UPT, UPT, UR56, 0x1, URZ ;  /* 0x0000000138387890 */ /* 0x000fe4000fffe0ff */
[----:B------:R-:W-:Y:S02]  /*8770*/  ISETP.NE.U32.OR P0, PT, R101, 0x1, !P0 ;  /* 0x000000016500780c */ /* 0x000fe40004705470 */
[----:B------:R-:W-:Y:S04]  /*8780*/  UISETP.NE.AND UP0, UPT, UR56, 0x4, UPT ;  /* 0x000000043800788c */ /* 0x000fe8000bf05270 */
[----:B------:R-:W-:Y:S07]  /*8790*/  USEL UR56, UR56, URZ, UP0 ;  /* 0x000000ff38387287 */ /* 0x000fee0008000000 */
[----:B------:R-:W-:Y:S05]  /*87a0*/  @P0 LEA R2, R2, UR50, 0x3 ;  /* 0x0000003202020c11 */ /* 0x000fea000f8e18ff */
[----:B------:R-:W-:Y:S05]  /*87b0*/  @P0 VIADD R2, R2, 0xa0 ;  /* 0x000000a002020836 */ /* 0x000fea0000000000 */
[----:B------:R-:W-:Y:S04]  /*87c0*/  @P0 PRMT R2, R111, 0x654, R2 ;  /* 0x000006546f020816 */ /* 0x000fe80000000002 */
[----:B------:R2:W-:Y:S03]  /*87d0*/  @P0 SYNCS.ARRIVE.TRANS64.RED.A1T0 RZ, [R2+URZ], RZ ;  /* 0x000000ff02ff09a7 */ /* 0x0005e600081004ff */
.L_x_121:
[----:B------:R-:W-:Y:S01]  /*87e0*/  LOP3.LUT P0, RZ, R82, 0x1, RZ, 0xc0, !PT ;  /* 0x0000000152ff7812 */ /* 0x000fe2000780c0ff */
[----:B------:R-:W-:Y:S01]  /*87f0*/  UIADD3 UR52, UPT, UPT, UR52, 0x4, URZ ;  /* 0x0000000434347890 */ /* 0x000fe2000fffe0ff */
[----:B------:R-:W-:Y:S01]  /*8800*/  ISETP.NE.AND P1, PT, R0, 0x2, PT ;  /* 0x000000020000780c */ /* 0x000fe20003f25270 */
[----:B------:R-:W-:Y:S01]  /*8810*/  UMOV UR57, UR51 ;  /* 0x0000003300397c82 */ /* 0x000fe20008000000 */
[----:B------:R-:W-:Y:S01]  /*8820*/  LOP3.LUT R88, R88, 0x1, RZ, 0x3c, !PT ;  /* 0x0000000158587812 */ /* 0x000fe200078e3cff */
[----:B------:R-:W-:Y:S01]  /*8830*/  IMAD.IADD R16, R29, 0x1, R78 ;  /* 0x000000011d107824 */ /* 0x000fe200078e024e */
[----:B--2---:R-:W-:Y:S01]  /*8840*/  SEL R2, RZ, 0x1, P1 ;  /* 0x00000001ff027807 */ /* 0x004fe20000800000 */
[----:B------:R-:W-:Y:S01]  /*8850*/  IMAD.IADD R19, R31, 0x1, R84 ;  /* 0x000000011f137824 */ /* 0x000fe200078e0254 */
[----:B------:R-:W-:Y:S02]  /*8860*/  SEL R30, R0, RZ, P1 ;  /* 0x000000ff001e7207 */ /* 0x000fe40000800000 */
[----:B------:R-:W-:Y:S03]  /*8870*/  LOP3.LUT R89, R89, R2, RZ, 0x3c, !PT ;  /* 0x0000000259597212 */ /* 0x000fe600078e3cff */
[----:B------:R-:W-:Y:S05]  /*8880*/  @P0 BRA `(.L_x_122) ;  /* 0xffffffc800f80947 */ /* 0x000fea000383ffff */
[----:B------:R-:W-:-:S09]  /*8890*/  UISETP.NE.AND UP0, UPT, UR53, URZ, UPT ;  /* 0x000000ff3500728c */ /* 0x000fd2000bf05270 */
[----:B------:R-:W-:Y:S05]  /*88a0*/  BRA.U !UP0, `(.L_x_123) ;  /* 0x0000000108487547 */ /* 0x000fea000b800000 */
[----:B------:R-:W2:Y:S02]  /*88b0*/  LDCU.64 UR4, c[0x0][0x890] ;  /* 0x00011200ff0477ac */ /* 0x000ea40008000a00 */
[----:B--2---:R-:W-:-:S04]  /*88c0*/  UISETP.NE.U32.AND UP0, UPT, UR4, URZ, UPT ;  /* 0x000000ff0400728c */ /* 0x004fc8000bf05070 */
[----:B------:R-:W-:-:S09]  /*88d0*/  UISETP.NE.AND.EX UP0, UPT, UR5, URZ, UPT, UP0 ;  /* 0x000000ff0500728c */ /* 0x000fd2000bf05300 */
[----:B------:R-:W-:Y:S05]  /*88e0*/  BRA.U UP0, `(.L_x_124) ;  /* 0x00000001000c7547 */ /* 0x000fea000b800000 */
[----:B------:R-:W-:-:S13]  /*88f0*/  FSETP.NEU.AND P0, PT, R35, RZ, PT ;  /* 0x000000ff2300720b */ /* 0x000fda0003f0d000 */
[----:B------:R-:W-:Y:S05]  /*8900*/  @!P0 EXIT ;  /* 0x000000000000894d */ /* 0x000fea0003800000 */
[----:B------:R-:W-:Y:S05]  /*8910*/  BRA `(.L_x_123) ;  /* 0x00000000002c7947 */ /* 0x000fea0003800000 */
.L_x_124:
[----:B------:R-:W-:Y:S01]  /*8920*/  ISETP.NE.AND P0, PT, R100, RZ, PT ;  /* 0x000000ff6400720c */ /* 0x000fe20003f05270 */
[----:B------:R-:W-:-:S12]  /*8930*/  BSSY.RECONVERGENT B0, `(.L_x_123) ;  /* 0x0000009000007945 */ /* 0x000fd80003800200 */
[----:B------:R-:W-:Y:S05]  /*8940*/  @P0 BRA `(.L_x_125) ;  /* 0x0000000000140947 */ /* 0x000fea0003800000 */
[----:B------:R-:W2:Y:S02]  /*8950*/  LDCU.64 UR4, c[0x0][0x888] ;  /* 0x00011100ff0477ac */ /* 0x000ea40008000a00 */
[----:B--2---:R-:W-:-:S04]  /*8960*/  ISETP.NE.U32.AND P0, PT, RZ, UR4, PT ;  /* 0x00000004ff007c0c */ /* 0x004fc8000bf05070 */
[----:B------:R-:W-:-:S13]  /*8970*/  ISETP.NE.AND.EX P0, PT, RZ, UR5, PT, P0 ;  /* 0x00000005ff007c0c */ /* 0x000fda000bf05300 */
[----:B------:R-:W-:Y:S05]  /*8980*/  @!P0 EXIT ;  /* 0x000000000000894d */ /* 0x000fea0003800000 */
[----:B------:R-:W-:Y:S05]  /*8990*/  BRA `(.L_x_126) ;  /* 0x0000000000087947 */ /* 0x000fea0003800000 */
.L_x_125:
[----:B------:R-:W-:-:S13]  /*89a0*/  FSETP.NEU.AND P0, PT, R35, RZ, PT ;  /* 0x000000ff2300720b */ /* 0x000fda0003f0d000 */
[----:B------:R-:W-:Y:S05]  /*89b0*/  @!P0 EXIT ;  /* 0x000000000000894d */ /* 0x000fea0003800000 */
.L_x_126:
[----:B------:R-:W-:Y:S05]  /*89c0*/  BSYNC.RECONVERGENT B0 ;  /* 0x0000000000007941 */ /* 0x000fea0003800200 */
.L_x_123:
[----:B------:R-:W-:Y:S01]  /*89d0*/  ULEA UR4, UR56, UR50, 0x3 ;  /* 0x0000003238047291 */ /* 0x000fe2000f8e18ff */
[----:B------:R-:W-:-:S04]  /*89e0*/  DEPBAR.LE SB0, 0x0 ;  /* 0x000080000000791a */ /* 0x000fc80000000000 */
[----:B------:R-:W-:-:S04]  /*89f0*/  UIADD3 UR4, UPT, UPT, UR4, 0xa0, URZ ;  /* 0x000000a004047890 */ /* 0x000fc8000fffe0ff */
[----:B------:R-:W-:-:S09]  /*8a00*/  UPRMT UR4, UR45, 0x654, UR4 ;  /* 0x000006542d047896 */ /* 0x000fd20008000004 */
[----:B------:R-:W-:Y:S01]  /*8a10*/  SYNCS.ARRIVE.TRANS64.RED.A1T0 RZ, [UR4], RZ ;  /* 0x000000ffffff79a7 */ /* 0x000fe20008100404 */
[----:B------:R-:W-:Y:S05]  /*8a20*/  EXIT ;  /* 0x000000000000794d */ /* 0x000fea0003800000 */
.L_x_19:
[----:B------:R-:W-:Y:S07]  /*8a30*/  MOV R2, UR33 ;  /* 0x0000002100027c02 */ /* 0x000fee0008000f00 */
.L_x_127:
[----:B-1----:R1:W2:Y:S02]  /*8a40*/  SYNCS.PHASECHK.TRANS64.TRYWAIT P1, [R2+URZ+0x40], R5 ;  /* 0x00004005020075a7 */ /* 0x0022a400080211ff */
[----:B--2---:R-:W-:Y:S05]  /*8a50*/  @!P1 NANOSLEEP.SYNCS 0x989680 ;  /* 0x009896800000995d */ /* 0x004fea0003900000 */
[----:B------:R-:W2:Y:S02]  /*8a60*/  @!P1 SYNCS.PHASECHK.TRANS64 P1, [R2+URZ+0x40], R5 ;  /* 0x00004005020095a7 */ /* 0x000ea400080210ff */
[----:B--2---:R-:W-:Y:S05]  /*8a70*/  @!P1 BRA `(.L_x_127) ;  /* 0xfffffffc00f09947 */ /* 0x004fea000383ffff */
[----:B------:R-:W-:Y:S05]  /*8a80*/  BRA `(.L_x_18) ;  /* 0xffffff8c00707947 */ /* 0x000fea000383ffff */
.L_x_25:
[----:B------:R-:W-:Y:S07]  /*8a90*/  MOV R2, UR41 ;  /* 0x0000002900027c02 */ /* 0x000fee0008000f00 */
.L_x_128:
[----:B-1----:R1:W2:Y:S02]  /*8aa0*/  SYNCS.PHASECHK.TRANS64.TRYWAIT P0, [R2+URZ+0x40], R5 ;  /* 0x00004005020075a7 */ /* 0x0022a400080011ff */
[----:B--2---:R-:W-:Y:S05]  /*8ab0*/  @!P0 NANOSLEEP.SYNCS 0x989680 ;  /* 0x009896800000895d */ /* 0x004fea0003900000 */
[----:B------:R-:W2:Y:S02]  /*8ac0*/  @!P0 SYNCS.PHASECHK.TRANS64 P0, [R2+URZ+0x40], R5 ;  /* 0x00004005020085a7 */ /* 0x000ea400080010ff */
[----:B--2---:R-:W-:Y:S05]  /*8ad0*/  @!P0 BRA `(.L_x_128) ;  /* 0xfffffffc00f08947 */ /* 0x004fea000383ffff */
[----:B------:R-:W-:Y:S05]  /*8ae0*/  BRA `(.L_x_24) ;  /* 0xffffff94002c7947 */ /* 0x000fea000383ffff */
.L_x_29:
[----:B-1----:R-:W-:-:S07]  /*8af0*/  MOV R2, UR22 ;  /* 0x0000001600027c02 */ /* 0x002fce0008000f00 */
.L_x_129:
[----:B-1----:R1:W4:Y:S02]  /*8b00*/  SYNCS.PHASECHK.TRANS64.TRYWAIT P0, [R2+URZ+0xd0], R3 ;  /* 0x0000d003020075a7 */ /* 0x00232400080011ff */
[----:B----4-:R-:W-:Y:S05]  /*8b10*/  @!P0 NANOSLEEP.SYNCS 0x989680 ;  /* 0x009896800000895d */ /* 0x010fea0003900000 */
[----:B------:R-:W4:Y:S02]  /*8b20*/  @!P0 SYNCS.PHASECHK.TRANS64 P0, [R2+URZ+0xd0], R3 ;  /* 0x0000d003020085a7 */ /* 0x000f2400080010ff */
[----:B----4-:R-:W-:Y:S05]  /*8b30*/  @!P0 BRA `(.L_x_129) ;  /* 0xfffffffc00f08947 */ /* 0x010fea000383ffff */
[----:B------:R-:W-:Y:S05]  /*8b40*/  BRA `(.L_x_130) ;  /* 0xffffff9800387947 */ /* 0x000fea000383ffff */
.L_x_33:
[----:B------:R-:W-:-:S07]  /*8b50*/  MOV R0, UR4 ;  /* 0x0000000400007c02 */ /* 0x000fce0008000f00 */
.L_x_131:
[----:B-1----:R1:W4:Y:S02]  /*8b60*/  SYNCS.PHASECHK.TRANS64.TRYWAIT P0, [R0+URZ], R3 ;  /* 0x00000003000075a7 */ /* 0x00232400080011ff */
[----:B----4-:R-:W-:Y:S05]  /*8b70*/  @!P0 NANOSLEEP.SYNCS 0x989680 ;  /* 0x009896800000895d */ /* 0x010fea0003900000 */
[----:B------:R-:W4:Y:S02]  /*8b80*/  @!P0 SYNCS.PHASECHK.TRANS64 P0, [R0+URZ], R3 ;  /* 0x00000003000085a7 */ /* 0x000f2400080010ff */
[----:B----4-:R-:W-:Y:S05]  /*8b90*/  @!P0 BRA `(.L_x_131) ;  /* 0xfffffffc00f08947 */ /* 0x010fea000383ffff */
[----:B------:R-:W-:Y:S05]  /*8ba0*/  BRA `(.L_x_132) ;  /* 0xffffff9c00907947 */ /* 0x000fea000383ffff */
.L_x_34:
[----:B------:R-:W-:-:S07]  /*8bb0*/  MOV R0, UR4 ;  /* 0x0000000400007c02 */ /* 0x000fce0008000f00 */
.L_x_133:
[----:B-1----:R1:W4:Y:S02]  /*8bc0*/  SYNCS.PHASECHK.TRANS64.TRYWAIT P0, [R0+URZ], R3 ;  /* 0x00000003000075a7 */ /* 0x00232400080011ff */
[----:B----4-:R-:W-:Y:S05]  /*8bd0*/  @!P0 NANOSLEEP.SYNCS 0x989680 ;  /* 0x009896800000895d */ /* 0x010fea0003900000 */
[----:B------:R-:W4:Y:S02]  /*8be0*/  @!P0 SYNCS.PHASECHK.TRANS64 P0, [R0+URZ], R3 ;  /* 0x00000003000085a7 */ /* 0x000f2400080010ff */
[----:B----4-:R-:W-:Y:S05]  /*8bf0*/  @!P0 BRA `(.L_x_133) ;  /* 0xfffffffc00f08947 */ /* 0x010fea000383ffff */
[----:B------:R-:W-:Y:S05]  /*8c00*/  BRA `(.L_x_134) ;  /* 0xffffff9c00a07947 */ /* 0x000fea000383ffff */
.L_x_35:
[----:B------:R-:W-:-:S07]  /*8c10*/  MOV R0, UR4 ;  /* 0x0000000400007c02 */ /* 0x000fce0008000f00 */
.L_x_135:
[----:B-1----:R1:W4:Y:S02]  /*8c20*/  SYNCS.PHASECHK.TRANS64.TRYWAIT P0, [R0+URZ], R3 ;  /* 0x00000003000075a7 */ /* 0x00232400080011ff */
[----:B----4-:R-:W-:Y:S05]  /*8c30*/  @!P0 NANOSLEEP.SYNCS 0x989680 ;  /* 0x009896800000895d */ /* 0x010fea0003900000 */
[----:B------:R-:W4:Y:S02]  /*8c40*/  @!P0 SYNCS.PHASECHK.TRANS64 P0, [R0+URZ], R3 ;  /* 0x00000003000085a7 */ /* 0x000f2400080010ff */
[----:B----4-:R-:W-:Y:S05]  /*8c50*/  @!P0 BRA `(.L_x_135) ;  /* 0xfffffffc00f08947 */ /* 0x010fea000383ffff */
[----:B------:R-:W-:Y:S05]  /*8c60*/  BRA `(.L_x_136) ;  /* 0xffffff9c00b07947 */ /* 0x000fea000383ffff */
.L_x_36:
[----:B------:R-:W-:-:S07]  /*8c70*/  MOV R0, UR4 ;  /* 0x0000000400007c02 */ /* 0x000fce0008000f00 */
.L_x_137:
[----:B-1----:R1:W4:Y:S02]  /*8c80*/  SYNCS.PHASECHK.TRANS64.TRYWAIT P0, [R0+URZ], R3 ;  /* 0x00000003000075a7 */ /* 0x00232400080011ff */
[----:B----4-:R-:W-:Y:S05]  /*8c90*/  @!P0 NANOSLEEP.SYNCS 0x989680 ;  /* 0x009896800000895d */ /* 0x010fea0003900000 */
[----:B------:R-:W4:Y:S02]  /*8ca0*/  @!P0 SYNCS.PHASECHK.TRANS64 P0, [R0+URZ], R3 ;  /* 0x00000003000085a7 */ /* 0x000f2400080010ff */
[----:B----4-:R-:W-:Y:S05]  /*8cb0*/  @!P0 BRA `(.L_x_137) ;  /* 0xfffffffc00f08947 */ /* 0x010fea000383ffff */
[----:B------:R-:W-:Y:S05]  /*8cc0*/  BRA `(.L_x_138) ;  /* 0xffffff9c00c07947 */ /* 0x000fea000383ffff */
.L_x_37:
[----:B------:R-:W-:-:S07]  /*8cd0*/  MOV R0, UR4 ;  /* 0x0000000400007c02 */ /* 0x000fce0008000f00 */
.L_x_139:
[----:B-1----:R1:W4:Y:S02]  /*8ce0*/  SYNCS.PHASECHK.TRANS64.TRYWAIT P0, [R0+URZ], R3 ;  /* 0x00000003000075a7 */ /* 0x00232400080011ff */
[----:B----4-:R-:W-:Y:S05]  /*8cf0*/  @!P0 NANOSLEEP.SYNCS 0x989680 ;  /* 0x009896800000895d */ /* 0x010fea0003900000 */
[----:B------:R-:W4:Y:S02]  /*8d00*/  @!P0 SYNCS.PHASECHK.TRANS64 P0, [R0+URZ], R3 ;  /* 0x00000003000085a7 */ /* 0x000f2400080010ff */
[----:B----4-:R-:W-:Y:S05]  /*8d10*/  @!P0 BRA `(.L_x_139) ;  /* 0xfffffffc00f08947 */ /* 0x010fea000383ffff */
[----:B------:R-:W-:Y:S05]  /*8d20*/  BRA `(.L_x_140) ;  /* 0xffffff9c00d07947 */ /* 0x000fea000383ffff */
.L_x_38:
[----:B------:R-:W-:-:S07]  /*8d30*/  MOV R0, UR4 ;  /* 0x0000000400007c02 */ /* 0x000fce0008000f00 */
.L_x_141:
[----:B-1----:R1:W4:Y:S02]  /*8d40*/  SYNCS.PHASECHK.TRANS64.TRYWAIT P0, [R0+URZ], R3 ;  /* 0x00000003000075a7 */ /* 0x00232400080011ff */
[----:B----4-:R-:W-:Y:S05]  /*8d50*/  @!P0 NANOSLEEP.SYNCS 0x989680 ;  /* 0x009896800000895d */ /* 0x010fea0003900000 */
[----:B------:R-:W4:Y:S02]  /*8d60*/  @!P0 SYNCS.PHASECHK.TRANS64 P0, [R0+URZ], R3 ;  /* 0x00000003000085a7 */ /* 0x000f2400080010ff */
[----:B----4-:R-:W-:Y:S05]  /*8d70*/  @!P0 BRA `(.L_x_141) ;  /* 0xfffffffc00f08947 */ /* 0x010fea000383ffff */
[----:B------:R-:W-:Y:S05]  /*8d80*/  BRA `(.L_x_142) ;  /* 0xffffff9c00e07947 */ /* 0x000fea000383ffff */
.L_x_39:
[----:B------:R-:W-:-:S07]  /*8d90*/  MOV R0, UR4 ;  /* 0x0000000400007c02 */ /* 0x000fce0008000f00 */
.L_x_143:
[----:B-1----:R1:W4:Y:S02]  /*8da0*/  SYNCS.PHASECHK.TRANS64.TRYWAIT P0, [R0+URZ], R3 ;  /* 0x00000003000075a7 */ /* 0x00232400080011ff */
[----:B----4-:R-:W-:Y:S05]  /*8db0*/  @!P0 NANOSLEEP.SYNCS 0x989680 ;  /* 0x009896800000895d */ /* 0x010fea0003900000 */
[----:B------:R-:W4:Y:S02]  /*8dc0*/  @!P0 SYNCS.PHASECHK.TRANS64 P0, [R0+URZ], R3 ;  /* 0x00000003000085a7 */ /* 0x000f2400080010ff */
[----:B----4-:R-:W-:Y:S05]  /*8dd0*/  @!P0 BRA `(.L_x_143) ;  /* 0xfffffffc00f08947 */ /* 0x010fea000383ffff */
[----:B------:R-:W-:Y:S05]  /*8de0*/  BRA `(.L_x_144) ;  /* 0xffffff9c00f07947 */ /* 0x000fea000383ffff */
.L_x_42:
[----:B------:R-:W-:-:S07]  /*8df0*/  MOV R4, UR45 ;  /* 0x0000002d00047c02 */ /* 0x000fce0008000f00 */
.L_x_145:
[----:B-1----:R1:W2:Y:S02]  /*8e00*/  SYNCS.PHASECHK.TRANS64.TRYWAIT P1, [R4+URZ+0xd8], R7 ;  /* 0x0000d807040075a7 */ /* 0x0022a400080211ff */
[----:B--2---:R-:W-:Y:S05]  /*8e10*/  @!P1 NANOSLEEP.SYNCS 0x989680 ;  /* 0x009896800000995d */ /* 0x004fea0003900000 */
[----:B------:R-:W2:Y:S02]  /*8e20*/  @!P1 SYNCS.PHASECHK.TRANS64 P1, [R4+URZ+0xd8], R7 ;  /* 0x0000d807040095a7 */ /* 0x000ea400080210ff */
[----:B--2---:R-:W-:Y:S05]  /*8e30*/  @!P1 BRA `(.L_x_145) ;  /* 0xfffffffc00f09947 */ /* 0x004fea000383ffff */
[----:B------:R-:W-:Y:S05]  /*8e40*/  BRA `(.L_x_146) ;  /* 0xffffffa000587947 */ /* 0x000fea000383ffff */
.L_x_43:
[----:B-1----:R-:W-:-:S07]  /*8e50*/  MOV R4, UR45 ;  /* 0x0000002d00047c02 */ /* 0x002fce0008000f00 */
.L_x_147:
[----:B-1----:R1:W2:Y:S02]  /*8e60*/  SYNCS.PHASECHK.TRANS64.TRYWAIT P1, [R4+URZ+0xd0], R5 ;  /* 0x0000d005040075a7 */ /* 0x0022a400080211ff */
[----:B--2---:R-:W-:Y:S05]  /*8e70*/  @!P1 NANOSLEEP.SYNCS 0x989680 ;  /* 0x009896800000995d */ /* 0x004fea0003900000 */
[----:B------:R-:W2:Y:S02]  /*8e80*/  @!P1 SYNCS.PHASECHK.TRANS64 P1, [R4+URZ+0xd0], R5 ;  /* 0x0000d005040095a7 */ /* 0x000ea400080210ff */
[----:B--2---:R-:W-:Y:S05]  /*8e90*/  @!P1 BRA `(.L_x_147) ;  /* 0xfffffffc00f09947 */ /* 0x004fea000383ffff */
[----:B------:R-:W-:Y:S05]  /*8ea0*/  BRA `(.L_x_148) ;  /* 0xffffffa000607947 */ /* 0x000fea000383ffff */
.L_x_51:
[----:B------:R-:W-:-:S07]  /*8eb0*/  MOV R0, UR6 ;  /* 0x0000000600007c02 */ /* 0x000fce0008000f00 */
.L_x_149:
[----:B-1----:R1:W2:Y:S02]  /*8ec0*/  SYNCS.PHASECHK.TRANS64.TRYWAIT P0, [R0+URZ+0xd0], R3 ;  /* 0x0000d003000075a7 */ /* 0x0022a400080011ff */
[----:B--2---:R-:W-:Y:S05]  /*8ed0*/  @!P0 NANOSLEEP.SYNCS 0x989680 ;  /* 0x009896800000895d */ /* 0x004fea0003900000 */
[----:B------:R-:W2:Y:S02]  /*8ee0*/  @!P0 SYNCS.PHASECHK.TRANS64 P0, [R0+URZ+0xd0], R3 ;  /* 0x0000d003000085a7 */ /* 0x000ea400080010ff */
[----:B--2---:R-:W-:Y:S05]  /*8ef0*/  @!P0 BRA `(.L_x_149) ;  /* 0xfffffffc00f08947 */ /* 0x004fea000383ffff */
[----:B------:R-:W-:Y:S05]  /*8f00*/  BRA `(.L_x_150) ;  /* 0xffffffa400e47947 */ /* 0x000fea000383ffff */
.L_x_52:
[----:B------:R-:W-:-:S07]  /*8f10*/  MOV R0, UR8 ;  /* 0x0000000800007c02 */ /* 0x000fce0008000f00 */
.L_x_151:
[----:B-1----:R1:W2:Y:S02]  /*8f20*/  SYNCS.PHASECHK.TRANS64.TRYWAIT P0, [R0+URZ+0xf0], R3 ;  /* 0x0000f003000075a7 */ /* 0x0022a400080011ff */
[----:B--2---:R-:W-:Y:S05]  /*8f30*/  @!P0 NANOSLEEP.SYNCS 0x989680 ;  /* 0x009896800000895d */ /* 0x004fea0003900000 */
[----:B------:R-:W2:Y:S02]  /*8f40*/  @!P0 SYNCS.PHASECHK.TRANS64 P0, [R0+URZ+0xf0], R3 ;  /* 0x0000f003000085a7 */ /* 0x000ea400080010ff */
[----:B--2---:R-:W-:Y:S05]  /*8f50*/  @!P0 BRA `(.L_x_151) ;  /* 0xfffffffc00f08947 */ /* 0x004fea000383ffff */
[----:B------:R-:W-:Y:S05]  /*8f60*/  BRA `(.L_x_152) ;  /* 0xffffffa400fc7947 */ /* 0x000fea000383ffff */
.L_x_55:
[----:B-1----:R-:W-:Y:S07]  /*8f70*/  MOV R0, UR7 ;  /* 0x0000000700007c02 */ /* 0x002fee0008000f00 */
.L_x_153:
[----:B-1----:R1:W2:Y:S02]  /*8f80*/  SYNCS.PHASECHK.TRANS64.TRYWAIT P0, [R0+URZ], R3 ;  /* 0x00000003000075a7 */ /* 0x0022a400080011ff */
[----:B--2---:R-:W-:Y:S05]  /*8f90*/  @!P0 NANOSLEEP.SYNCS 0x989680 ;  /* 0x009896800000895d */ /* 0x004fea0003900000 */
[----:B------:R-:W2:Y:S02]  /*8fa0*/  @!P0 SYNCS.PHASECHK.TRANS64 P0, [R0+URZ], R3 ;  /* 0x00000003000085a7 */ /* 0x000ea400080010ff */
[----:B--2---:R-:W-:Y:S05]  /*8fb0*/  @!P0 BRA `(.L_x_153) ;  /* 0xfffffffc00f08947 */ /* 0x004fea000383ffff */
[----:B------:R-:W-:Y:S05]  /*8fc0*/  BRA `(.L_x_54) ;  /* 0xffffffa800207947 */ /* 0x000fea000383ffff */
.L_x_58:
[----:B------:R-:W-:-:S07]  /*8fd0*/  MOV R0, UR5 ;  /* 0x0000000500007c02 */ /* 0x000fce0008000f00 */
.L_x_154:
[----:B-1----:R1:W3:Y:S02]  /*8fe0*/  SYNCS.PHASECHK.TRANS64.TRYWAIT P0, [R0+URZ], R3 ;  /* 0x00000003000075a7 */ /* 0x0022e400080011ff */
[----:B---3--:R-:W-:Y:S05]  /*8ff0*/  @!P0 NANOSLEEP.SYNCS 0x989680 ;  /* 0x009896800000895d */ /* 0x008fea0003900000 */
[----:B------:R-:W3:Y:S02]  /*9000*/  @!P0 SYNCS.PHASECHK.TRANS64 P0, [R0+URZ], R3 ;  /* 0x00000003000085a7 */ /* 0x000ee400080010ff */
[----:B---3--:R-:W-:Y:S05]  /*9010*/  @!P0 BRA `(.L_x_154) ;  /* 0xfffffffc00f08947 */ /* 0x008fea000383ffff */
[----:B------:R-:W-:Y:S05]  /*9020*/  BRA `(.L_x_155) ;  /* 0xffffffac00187947 */ /* 0x000fea000383ffff */
.L_x_59:
[----:B------:R-:W-:-:S07]  /*9030*/  MOV R0, UR7 ;  /* 0x0000000700007c02 */ /* 0x000fce0008000f00 */
.L_x_156:
[----:B-1----:R1:W3:Y:S02]  /*9040*/  SYNCS.PHASECHK.TRANS64.TRYWAIT P0, [R0+URZ], R3 ;  /* 0x00000003000075a7 */ /* 0x0022e400080011ff */
[----:B---3--:R-:W-:Y:S05]  /*9050*/  @!P0 NANOSLEEP.SYNCS 0x989680 ;  /* 0x009896800000895d */ /* 0x008fea0003900000 */
[----:B------:R-:W3:Y:S02]  /*9060*/  @!P0 SYNCS.PHASECHK.TRANS64 P0, [R0+URZ], R3 ;  /* 0x00000003000085a7 */ /* 0x000ee400080010ff */
[----:B---3--:R-:W-:Y:S05]  /*9070*/  @!P0 BRA `(.L_x_156) ;  /* 0xfffffffc00f08947 */ /* 0x008fea000383ffff */
[----:B------:R-:W-:Y:S05]  /*9080*/  BRA `(.L_x_157) ;  /* 0xffffffac00247947 */ /* 0x000fea000383ffff */
.L_x_64:
[----:B------:R-:W-:Y:S07]  /*9090*/  MOV R0, UR22 ;  /* 0x0000001600007c02 */ /* 0x000fee0008000f00 */
.L_x_158:
[----:B--2---:R2:W3:Y:S02]  /*90a0*/  SYNCS.PHASECHK.TRANS64.TRYWAIT P0, [R0+URZ+0xd0], R3 ;  /* 0x0000d003000075a7 */ /* 0x0044e400080011ff */
[----:B---3--:R-:W-:Y:S05]  /*90b0*/  @!P0 NANOSLEEP.SYNCS 0x989680 ;  /* 0x009896800000895d */ /* 0x008fea0003900000 */
[----:B------:R-:W3:Y:S02]  /*90c0*/  @!P0 SYNCS.PHASECHK.TRANS64 P0, [R0+URZ+0xd0], R3 ;  /* 0x0000d003000085a7 */ /* 0x000ee400080010ff */
[----:B---3--:R-:W-:Y:S05]  /*90d0*/  @!P0 BRA `(.L_x_158) ;  /* 0xfffffffc00f08947 */ /* 0x008fea000383ffff */
[----:B------:R-:W-:Y:S05]  /*90e0*/  BRA `(.L_x_159) ;  /* 0xffffffb000547947 */ /* 0x000fea000383ffff */
.L_x_67:
[----:B------:R-:W-:Y:S07]  /*90f0*/  MOV R0, UR22 ;  /* 0x0000001600007c02 */ /* 0x000fee0008000f00 */
.L_x_160:
[----:B--2---:R2:W3:Y:S02]  /*9100*/  SYNCS.PHASECHK.TRANS64.TRYWAIT P0, [R0+URZ+0xc8], R3 ;  /* 0x0000c803000075a7 */ /* 0x0044e400080011ff */
[----:B---3--:R-:W-:Y:S05]  /*9110*/  @!P0 NANOSLEEP.SYNCS 0x989680 ;  /* 0x009896800000895d */ /* 0x008fea0003900000 */
[----:B------:R-:W3:Y:S02]  /*9120*/  @!P0 SYNCS.PHASECHK.TRANS64 P0, [R0+URZ+0xc8], R3 ;  /* 0x0000c803000085a7 */ /* 0x000ee400080010ff */
[----:B---3--:R-:W-:Y:S05]  /*9130*/  @!P0 BRA `(.L_x_160) ;  /* 0xfffffffc00f08947 */ /* 0x008fea000383ffff */
[----:B------:R-:W-:Y:S05]  /*9140*/  BRA `(.L_x_66) ;  /* 0xffffffb4002c7947 */ /* 0x000fea000383ffff */
.L_x_70:
[----:B------:R-:W-:Y:S07]  /*9150*/  MOV R3, UR22 ;  /* 0x0000001600037c02 */ /* 0x000fee0008000f00 */
.L_x_161:
[----:B-1----:R1:W2:Y:S02]  /*9160*/  SYNCS.PHASECHK.TRANS64.TRYWAIT P0, [R3+URZ+0xa0], R12 ;  /* 0x0000a00c030075a7 */ /* 0x0022a400080011ff */
[----:B--2---:R-:W-:Y:S05]  /*9170*/  @!P0 NANOSLEEP.SYNCS 0x989680 ;  /* 0x009896800000895d */ /* 0x004fea0003900000 */
[----:B------:R-:W2:Y:S02]  /*9180*/  @!P0 SYNCS.PHASECHK.TRANS64 P0, [R3+URZ+0xa0], R12 ;  /* 0x0000a00c030085a7 */ /* 0x000ea400080010ff */
[----:B--2---:R-:W-:Y:S05]  /*9190*/  @!P0 BRA `(.L_x_161) ;  /* 0xfffffffc00f08947 */ /* 0x004fea000383ffff */
[----:B------:R-:W-:Y:S05]  /*91a0*/  BRA `(.L_x_162) ;  /* 0xffffffb400e47947 */ /* 0x000fea000383ffff */
.L_x_71:
[----:B-1----:R-:W-:Y:S07]  /*91b0*/  MOV R3, UR22 ;  /* 0x0000001600037c02 */ /* 0x002fee0008000f00 */
.L_x_163:
[----:B-1----:R1:W2:Y:S02]  /*91c0*/  SYNCS.PHASECHK.TRANS64.TRYWAIT P0, [R3+URZ+0xa8], R12 ;  /* 0x0000a80c030075a7 */ /* 0x0022a400080011ff */
[----:B--2---:R-:W-:Y:S05]  /*91d0*/  @!P0 NANOSLEEP.SYNCS 0x989680 ;  /* 0x009896800000895d */ /* 0x004fea0003900000 */
[----:B------:R-:W2:Y:S02]  /*91e0*/  @!P0 SYNCS.PHASECHK.TRANS64 P0, [R3+URZ+0xa8], R12 ;  /* 0x0000a80c030085a7 */ /* 0x000ea400080010ff */
[----:B--2---:R-:W-:Y:S05]  /*91f0*/  @!P0 BRA `(.L_x_163) ;  /* 0xfffffffc00f08947 */ /* 0x004fea000383ffff */
[----:B------:R-:W-:Y:S05]  /*9200*/  BRA `(.L_x_164) ;  /* 0xffffffb8001c7947 */ /* 0x000fea000383ffff */
.L_x_72:
[----:B-1----:R-:W-:Y:S07]  /*9210*/  MOV R3, UR22 ;  /* 0x0000001600037c02 */ /* 0x002fee0008000f00 */
.L_x_165:
[----:B-1----:R1:W2:Y:S02]  /*9220*/  SYNCS.PHASECHK.TRANS64.TRYWAIT P0, [R3+URZ+0xb0], R12 ;  /* 0x0000b00c030075a7 */ /* 0x0022a400080011ff */
[----:B--2---:R-:W-:Y:S05]  /*9230*/  @!P0 NANOSLEEP.SYNCS 0x989680 ;  /* 0x009896800000895d */ /* 0x004fea0003900000 */
[----:B------:R-:W2:Y:S02]  /*9240*/  @!P0 SYNCS.PHASECHK.TRANS64 P0, [R3+URZ+0xb0], R12 ;  /* 0x0000b00c030085a7 */ /* 0x000ea400080010ff */
[----:B--2---:R-:W-:Y:S05]  /*9250*/  @!P0 BRA `(.L_x_165) ;  /* 0xfffffffc00f08947 */ /* 0x004fea000383ffff */
[----:B------:R-:W-:Y:S05]  /*9260*/  BRA `(.L_x_166) ;  /* 0xffffffb800647947 */ /* 0x000fea000383ffff */
.L_x_73:
[----:B------:R-:W-:Y:S07]  /*9270*/  MOV R3, UR22 ;  /* 0x0000001600037c02 */ /* 0x000fee0008000f00 */
.L_x_167:
[----:B-1----:R1:W2:Y:S02]  /*9280*/  SYNCS.PHASECHK.TRANS64.TRYWAIT P0, [R3+URZ+0xb8], R12 ;  /* 0x0000b80c030075a7 */ /* 0x0022a400080011ff */
[----:B--2---:R-:W-:Y:S05]  /*9290*/  @!P0 NANOSLEEP.SYNCS 0x989680 ;  /* 0x009896800000895d */ /* 0x004fea0003900000 */
[----:B------:R-:W2:Y:S02]  /*92a0*/  @!P0 SYNCS.PHASECHK.TRANS64 P0, [R3+URZ+0xb8], R12 ;  /* 0x0000b80c030085a7 */ /* 0x000ea400080010ff */
[----:B--2---:R-:W-:Y:S05]  /*92b0*/  @!P0 BRA `(.L_x_167) ;  /* 0xfffffffc00f08947 */ /* 0x004fea000383ffff */
[----:B------:R-:W-:Y:S05]  /*92c0*/  BRA `(.L_x_168) ;  /* 0xffffffb800ec7947 */ /* 0x000fea000383ffff */
.L_x_75:
[----:B------:R-:W-:-:S07]  /*92d0*/  MOV R0, UR22 ;  /* 0x0000001600007c02 */ /* 0x000fce0008000f00 */
.L_x_169:
[----:B-1----:R1:W3:Y:S02]  /*92e0*/  SYNCS.PHASECHK.TRANS64.TRYWAIT P0, [R0+URZ+0xa0], R3 ;  /* 0x0000a003000075a7 */ /* 0x0022e400080011ff */
[----:B---3--:R-:W-:Y:S05]  /*92f0*/  @!P0 NANOSLEEP.SYNCS 0x989680 ;  /* 0x009896800000895d */ /* 0x008fea0003900000 */
[----:B------:R-:W3:Y:S02]  /*9300*/  @!P0 SYNCS.PHASECHK.TRANS64 P0, [R0+URZ+0xa0], R3 ;  /* 0x0000a003000085a7 */ /* 0x000ee400080010ff */
[----:B---3--:R-:W-:Y:S05]  /*9310*/  @!P0 BRA `(.L_x_169) ;  /* 0xfffffffc00f08947 */ /* 0x008fea000383ffff */
[----:B------:R-:W-:Y:S05]  /*9320*/  BRA `(.L_x_170) ;  /* 0xffffffbc00547947 */ /* 0x000fea000383ffff */
.L_x_76:
[----:B-1----:R-:W-:-:S07]  /*9330*/  MOV R0, UR22 ;  /* 0x0000001600007c02 */ /* 0x002fce0008000f00 */
.L_x_171:
[----:B-1----:R1:W3:Y:S02]  /*9340*/  SYNCS.PHASECHK.TRANS64.TRYWAIT P0, [R0+URZ+0xa8], R3 ;  /* 0x0000a803000075a7 */ /* 0x0022e400080011ff */
[----:B---3--:R-:W-:Y:S05]  /*9350*/  @!P0 NANOSLEEP.SYNCS 0x989680 ;  /* 0x009896800000895d */ /* 0x008fea0003900000 */
[----:B------:R-:W3:Y:S02]  /*9360*/  @!P0 SYNCS.PHASECHK.TRANS64 P0, [R0+URZ+0xa8], R3 ;  /* 0x0000a803000085a7 */ /* 0x000ee400080010ff */
[----:B---3--:R-:W-:Y:S05]  /*9370*/  @!P0 BRA `(.L_x_171) ;  /* 0xfffffffc00f08947 */ /* 0x008fea000383ffff */
[----:B------:R-:W-:Y:S05]  /*9380*/  BRA `(.L_x_172) ;  /* 0xffffffbc00447947 */ /* 0x000fea000383ffff */
.L_x_77:
[----:B-1----:R-:W-:-:S07]  /*9390*/  MOV R0, UR22 ;  /* 0x0000001600007c02 */ /* 0x002fce0008000f00 */
.L_x_173:
[----:B-1----:R1:W3:Y:S02]  /*93a0*/  SYNCS.PHASECHK.TRANS64.TRYWAIT P0, [R0+URZ+0xb0], R3 ;  /* 0x0000b003000075a7 */ /* 0x0022e400080011ff */
[----:B---3--:R-:W-:Y:S05]  /*93b0*/  @!P0 NANOSLEEP.SYNCS 0x989680 ;  /* 0x009896800000895d */ /* 0x008fea0003900000 */
[----:B------:R-:W3:Y:S02]  /*93c0*/  @!P0 SYNCS.PHASECHK.TRANS64 P0, [R0+URZ+0xb0], R3 ;  /* 0x0000b003000085a7 */ /* 0x000ee400080010ff */
[----:B---3--:R-:W-:Y:S05]  /*93d0*/  @!P0 BRA `(.L_x_173) ;  /* 0xfffffffc00f08947 */ /* 0x008fea000383ffff */
[----:B------:R-:W-:Y:S05]  /*93e0*/  BRA `(.L_x_174) ;  /* 0xffffffbc00347947 */ /* 0x000fea000383ffff */
.L_x_79:
[----:B------:R-:W-:Y:S07]  /*93f0*/  MOV R0, UR50 ;  /* 0x0000003200007c02 */ /* 0x000fee0008000f00 */
.L_x_175:
[----:B-1----:R1:W2:Y:S02]  /*9400*/  SYNCS.PHASECHK.TRANS64.TRYWAIT P0, [R0+URZ+0xd0], R3 ;  /* 0x0000d003000075a7 */ /* 0x0022a400080011ff */
[----:B--2---:R-:W-:Y:S05]  /*9410*/  @!P0 NANOSLEEP.SYNCS 0x989680 ;  /* 0x009896800000895d */ /* 0x004fea0003900000 */
[----:B------:R-:W2:Y:S02]  /*9420*/  @!P0 SYNCS.PHASECHK.TRANS64 P0, [R0+URZ+0xd0], R3 ;  /* 0x0000d003000085a7 */ /* 0x000ea400080010ff */
[----:B--2---:R-:W-:Y:S05]  /*9430*/  @!P0 BRA `(.L_x_175) ;  /* 0xfffffffc00f08947 */ /* 0x004fea000383ffff */
[----:B------:R-:W-:Y:S05]  /*9440*/  BRA `(.L_x_176) ;  /* 0xffffffc000147947 */ /* 0x000fea000383ffff */
.L_x_90:
[----:B-1----:R-:W-:Y:S04]  /*9450*/  MOV R2, UR50 ;  /* 0x0000003200027c02 */ /* 0x002fe80008000f00 */
[----:B------:R1:W3:Y:S03]  /*9460*/  SYNCS.PHASECHK.TRANS64.TRYWAIT P1, [R2+URZ+0x80], R3 ;  /* 0x00008003020075a7 */ /* 0x0002e600080211ff */
[----:B---3--:R-:W-:Y:S05]  /*9470*/  @!P1 NANOSLEEP.SYNCS 0x989680 ;  /* 0x009896800000995d */ /* 0x008fea0003900000 */
[----:B------:R-:W3:Y:S02]  /*9480*/  @!P1 SYNCS.PHASECHK.TRANS64 P1, [R2+URZ+0x80], R3 ;  /* 0x00008003020095a7 */ /* 0x000ee400080210ff */
[----:B---3--:R-:W-:Y:S05]  /*9490*/  @!P1 BRA `(.L_x_90) ;  /* 0xfffffffc00ec9947 */ /* 0x008fea000383ffff */
[----:B------:R-:W-:Y:S05]  /*94a0*/  BRA `(.L_x_89) ;  /* 0xffffffcc00647947 */ /* 0x000fea000383ffff */
.L_x_92:
[----:B-1----:R1:W4:Y:S02]  /*94b0*/  SYNCS.PHASECHK.TRANS64.TRYWAIT P1, [R107+URZ+0xe0], R0 ;  /* 0x0000e0006b0075a7 */ /* 0x00232400080211ff */
[----:B----4-:R-:W-:Y:S05]  /*94c0*/  @!P1 NANOSLEEP.SYNCS 0x989680 ;  /* 0x009896800000995d */ /* 0x010fea0003900000 */
[----:B------:R-:W4:Y:S02]  /*94d0*/  @!P1 SYNCS.PHASECHK.TRANS64 P1, [R107+URZ+0xe0], R0 ;  /* 0x0000e0006b0095a7 */ /* 0x000f2400080210ff */
[----:B----4-:R-:W-:Y:S05]  /*94e0*/  @!P1 BRA `(.L_x_92) ;  /* 0xfffffffc00f09947 */ /* 0x010fea000383ffff */
[----:B------:R-:W-:Y:S05]  /*94f0*/  BRA `(.L_x_91) ;  /* 0xffffffcc00887947 */ /* 0x000fea000383ffff */
.L_x_101:
[----:B-1----:R1:W2:Y:S02]  /*9500*/  SYNCS.PHASECHK.TRANS64.TRYWAIT P1, [R3+URZ+0x80], R0 ;  /* 0x00008000030075a7 */ /* 0x0022a400080211ff */
[----:B--2---:R-:W-:Y:S05]  /*9510*/  @!P1 NANOSLEEP.SYNCS 0x989680 ;  /* 0x009896800000995d */ /* 0x004fea0003900000 */
[----:B------:R-:W2:Y:S02]  /*9520*/  @!P1 SYNCS.PHASECHK.TRANS64 P1, [R3+URZ+0x80], R0 ;  /* 0x00008000030095a7 */ /* 0x000ea400080210ff */
[----:B--2---:R-:W-:Y:S05]  /*9530*/  @!P1 BRA `(.L_x_101) ;  /* 0xfffffffc00f09947 */ /* 0x004fea000383ffff */
[----:B------:R-:W-:Y:S05]  /*9540*/  BRA `(.L_x_100) ;  /* 0xffffffd400b87947 */ /* 0x000fea000383ffff */
.L_x_109:
[----:B-1----:R1:W3:Y:S02]  /*9550*/  SYNCS.PHASECHK.TRANS64.TRYWAIT P1, [R113+URZ+0x80], R4 ;  /* 0x00008004710075a7 */ /* 0x0022e400080211ff */
[----:B---3--:R-:W-:Y:S05]  /*9560*/  @!P1 NANOSLEEP.SYNCS 0x989680 ;  /* 0x009896800000995d */ /* 0x008fea0003900000 */
[----:B------:R-:W3:Y:S02]  /*9570*/  @!P1 SYNCS.PHASECHK.TRANS64 P1, [R113+URZ+0x80], R4 ;  /* 0x00008004710095a7 */ /* 0x000ee400080210ff */
[----:B---3--:R-:W-:Y:S05]  /*9580*/  @!P1 BRA `(.L_x_109) ;  /* 0xfffffffc00f09947 */ /* 0x008fea000383ffff */
[----:B------:R-:W-:Y:S05]  /*9590*/  BRA `(.L_x_108) ;  /* 0xffffffe000047947 */ /* 0x000fea000383ffff */
.L_x_117:
[----:B--2---:R2:W3:Y:S02]  /*95a0*/  SYNCS.PHASECHK.TRANS64.TRYWAIT P1, [R46+URZ+0x80], R3 ;  /* 0x000080032e0075a7 */ /* 0x0044e400080211ff */
[----:B---3--:R-:W-:Y:S05]  /*95b0*/  @!P1 NANOSLEEP.SYNCS 0x989680 ;  /* 0x009896800000995d */ /* 0x008fea0003900000 */
[----:B------:R-:W3:Y:S02]  /*95c0*/  @!P1 SYNCS.PHASECHK.TRANS64 P1, [R46+URZ+0x80], R3 ;  /* 0x000080032e0095a7 */ /* 0x000ee400080210ff */
[----:B---3--:R-:W-:Y:S05]  /*95d0*/  @!P1 BRA `(.L_x_117) ;  /* 0xfffffffc00f09947 */ /* 0x008fea000383ffff */
[----:B------:R-:W-:Y:S05]  /*95e0*/  BRA `(.L_x_116) ;  /* 0xffffffe800487947 */ /* 0x000fea000383ffff */
        .weak           $__internal_0_$__cuda_sm10x_tcgen05_guardrail_trap_col_being_dealloced_not_returned_by_alloc
        .type           $__internal_0_$__cuda_sm10x_tcgen05_guardrail_trap_col_being_dealloced_not_returned_by_alloc,@function
        .size           $__internal_0_$__cuda_sm10x_tcgen05_guardrail_trap_col_being_dealloced_not_returned_by_alloc,($__internal_1_$__cuda_sm10x_tcgen05_guardrail_trap_phase_invalid_during_alloc - $__internal_0_$__cuda_sm10x_tcgen05_guardrail_trap_col_being_dealloced_not_returned_by_alloc)
$__internal_0_$__cuda_sm10x_tcgen05_guardrail_trap_col_being_dealloced_not_returned_by_alloc:
[----:B------:R-:W-:Y:S05]  /*95f0*/  BPT.TRAP 0x1 ;  /* 0x000000040000795c */ /* 0x000fea0000300000 */
[----:B------:R-:W-:-:S04]  /*9600*/  HFMA2 R3, -RZ, RZ, 0, 0 ;  /* 0x00000000ff037431 */ /* 0x000fc800000001ff */
[----:B------:R-:W-:Y:S05]  /*9610*/  RET.REL.NODEC R2 `(_ZN7cutlass13device_kernelINS_4conv6kernel13ConvUniversalINS1_16ConvProblemShapeILNS1_8OperatorE1ELi2EEENS1_10collective14CollectiveConvINS1_47MainloopSm100TmaUmmaWarpSpecializedImplicitGemmILS5_1ELi8ELi2ELi1ELi2EN4cute5tupleIJNSA_1CILi1EEESD_SD_EEEEENSB_IJNSC_ILi64EEENSC_ILi128EEENSB_IJNSC_ILi32EEEEEEEEENS_10tfloat32_tESL_NSA_8TiledMMAINSA_8MMA_AtomIJNSA_17SM100_MMA_TF32_SSISL_SL_fLi64ELi128ELNSA_4UMMA5MajorE0ELSQ_1ELNSP_7ScaleInE0ELSR_0EEEEEENSA_6LayoutISE_NSB_IJNSC_ILi0EEESV_SV_EEEEENSB_IJNSA_10UnderscoreESY_SY_EEEEENS7_6detail27Sm100ImplicitGemmTileTraitsINSA_20SM90_TMA_LOAD_IM2COLENSA_14ComposedLayoutINSA_7SwizzleILi3ELi4ELi3EEENSA_18smem_ptr_flag_bitsILi32EEENSU_INSB_IJNSC_ILi8EEESI_EEENSB_IJSI_SD_EEEEEEEvEENS12_INSA_13SM90_TMA_LOADENS14_INS15_ILi2ELi5ELi2EEES18_NSU_INSB_IJSI_NSC_ILi4EEEEEENSB_IJSD_SI_EEEEEEEvEEEENS_8epilogue10collective18CollectiveEpilogueINS1O_23Sm100TmaWarpSpecializedILi4ELi2ELi16ELb1ELb0EEEJSK_NSB_IJNSU_ISG_SD_EENSU_ISI_SD_EEEEESL_NSB_IJNSB_IJlllEEESD_SV_EEESL_S1X_NS1O_6fusion15FusionCallbacksIS1S_NS1Y_17LinearCombinationISL_fSL_fLNS_15FloatRoundStyleE2EEESK_S1V_JEEENSA_5SM1004TMEM4LOAD26SM100_TMEM_LOAD_16dp128b8xES13_S1D_NSA_17SM75_U32x4_LDSM_NENSA_21SM90_TMA_STORE_IM2COLES1D_NSA_17SM90_U32x4_STSM_NENSA_39AutoVectorizingCopyWithAssumedAlignmentILi128EEEEEEvvEEEEvNT_6ParamsE) ;  /* 0xffffff6802787950 */ /* 0x000fea0003c3ffff */
        .weak           $__internal_1_$__cuda_sm10x_tcgen05_guardrail_trap_phase_invalid_during_alloc
        .type           $__internal_1_$__cuda_sm10x_tcgen05_guardrail_trap_phase_invalid_during_alloc,@function
        .size           $__internal_1_$__cuda_sm10x_tcgen05_guardrail_trap_phase_invalid_during_alloc,($__internal_2_$__cuda_sm10x_tcgen05_guardrail_trap_unallocated_columns_being_dealloced - $__internal_1_$__cuda_sm10x_tcgen05_guardrail_trap_phase_invalid_during_alloc)
$__internal_1_$__cuda_sm10x_tcgen05_guardrail_trap_phase_invalid_during_alloc:
[----:B------:R-:W-:Y:S05]  /*9620*/  BPT.TRAP 0x1 ;  /* 0x000000040000795c */ /* 0x000fea0000300000 */
[----:B------:R-:W-:-:S04]  /*9630*/  MOV R3, 0x0 ;  /* 0x0000000000037802 */ /* 0x000fc80000000f00 */
[----:B------:R-:W-:Y:S05]  /*9640*/  RET.REL.NODEC R2 `(_ZN7cutlass13device_kernelINS_4conv6kernel13ConvUniversalINS1_16ConvProblemShapeILNS1_8OperatorE1ELi2EEENS1_10collective14CollectiveConvINS1_47MainloopSm100TmaUmmaWarpSpecializedImplicitGemmILS5_1ELi8ELi2ELi1ELi2EN4cute5tupleIJNSA_1CILi1EEESD_SD_EEEEENSB_IJNSC_ILi64EEENSC_ILi128EEENSB_IJNSC_ILi32EEEEEEEEENS_10tfloat32_tESL_NSA_8TiledMMAINSA_8MMA_AtomIJNSA_17SM100_MMA_TF32_SSISL_SL_fLi64ELi128ELNSA_4UMMA5MajorE0ELSQ_1ELNSP_7ScaleInE0ELSR_0EEEEEENSA_6LayoutISE_NSB_IJNSC_ILi0EEESV_SV_EEEEENSB_IJNSA_10UnderscoreESY_SY_EEEEENS7_6detail27Sm100ImplicitGemmTileTraitsINSA_20SM90_TMA_LOAD_IM2COLENSA_14ComposedLayoutINSA_7SwizzleILi3ELi4ELi3EEENSA_18smem_ptr_flag_bitsILi32EEENSU_INSB_IJNSC_ILi8EEESI_EEENSB_IJSI_SD_EEEEEEEvEENS12_INSA_13SM90_TMA_LOADENS14_INS15_ILi2ELi5ELi2EEES18_NSU_INSB_IJSI_NSC_ILi4EEEEEENSB_IJSD_SI_EEEEEEEvEEEENS_8epilogue10collective18CollectiveEpilogueINS1O_23Sm100TmaWarpSpecializedILi4ELi2ELi16ELb1ELb0EEEJSK_NSB_IJNSU_ISG_SD_EENSU_ISI_SD_EEEEESL_NSB_IJNSB_IJlllEEESD_SV_EEESL_S1X_NS1O_6fusion15FusionCallbacksIS1S_NS1Y_17LinearCombinationISL_fSL_fLNS_15FloatRoundStyleE2EEESK_S1V_JEEENSA_5SM1004TMEM4LOAD26SM100_TMEM_LOAD_16dp128b8xES13_S1D_NSA_17SM75_U32x4_LDSM_NENSA_21SM90_TMA_STORE_IM2COLES1D_NSA_17SM90_U32x4_STSM_NENSA_39AutoVectorizingCopyWithAssumedAlignmentILi128EEEEEEvvEEEEvNT_6ParamsE) ;  /* 0xffffff68026c7950 */ /* 0x000fea0003c3ffff */
        .weak           $__internal_2_$__cuda_sm10x_tcgen05_guardrail_trap_unallocated_columns_being_dealloced
        .type           $__internal_2_$__cuda_sm10x_tcgen05_guardrail_trap_unallocated_columns_being_dealloced,@function
        .size           $__internal_2_$__cuda_sm10x_tcgen05_guardrail_trap_unallocated_columns_being_dealloced,(.L_x_178 - $__internal_2_$__cuda_sm10x_tcgen05_guardrail_trap_unallocated_columns_being_dealloced)
$__internal_2_$__cuda_sm10x_tcgen05_guardrail_trap_unallocated_columns_being_dealloced:
[----:B------:R-:W-:Y:S05]  /*9650*/  BPT.TRAP 0x1 ;  /* 0x000000040000795c */ /* 0x000fea0000300000 */
[----:B------:R-:W-:-:S04]  /*9660*/  HFMA2 R3, -RZ, RZ, 0, 0 ;  /* 0x00000000ff037431 */ /* 0x000fc800000001ff */
[----:B------:R-:W-:Y:S05]  /*9670*/  RET.REL.NODEC R2 `(_ZN7cutlass13device_kernelINS_4conv6kernel13ConvUniversalINS1_16ConvProblemShapeILNS1_8OperatorE1ELi2EEENS1_10collective14CollectiveConvINS1_47MainloopSm100TmaUmmaWarpSpecializedImplicitGemmILS5_1ELi8ELi2ELi1ELi2EN4cute5tupleIJNSA_1CILi1EEESD_SD_EEEEENSB_IJNSC_ILi64EEENSC_ILi128EEENSB_IJNSC_ILi32EEEEEEEEENS_10tfloat32_tESL_NSA_8TiledMMAINSA_8MMA_AtomIJNSA_17SM100_MMA_TF32_SSISL_SL_fLi64ELi128ELNSA_4UMMA5MajorE0ELSQ_1ELNSP_7ScaleInE0ELSR_0EEEEEENSA_6LayoutISE_NSB_IJNSC_ILi0EEESV_SV_EEEEENSB_IJNSA_10UnderscoreESY_SY_EEEEENS7_6detail27Sm100ImplicitGemmTileTraitsINSA_20SM90_TMA_LOAD_IM2COLENSA_14ComposedLayoutINSA_7SwizzleILi3ELi4ELi3EEENSA_18smem_ptr_flag_bitsILi32EEENSU_INSB_IJNSC_ILi8EEESI_EEENSB_IJSI_SD_EEEEEEEvEENS12_INSA_13SM90_TMA_LOADENS14_INS15_ILi2ELi5ELi2EEES18_NSU_INSB_IJSI_NSC_ILi4EEEEEENSB_IJSD_SI_EEEEEEEvEEEENS_8epilogue10collective18CollectiveEpilogueINS1O_23Sm100TmaWarpSpecializedILi4ELi2ELi16ELb1ELb0EEEJSK_NSB_IJNSU_ISG_SD_EENSU_ISI_SD_EEEEESL_NSB_IJNSB_IJlllEEESD_SV_EEESL_S1X_NS1O_6fusion15FusionCallbacksIS1S_NS1Y_17LinearCombinationISL_fSL_fLNS_15FloatRoundStyleE2EEESK_S1V_JEEENSA_5SM1004TMEM4LOAD26SM100_TMEM_LOAD_16dp128b8xES13_S1D_NSA_17SM75_U32x4_LDSM_NENSA_21SM90_TMA_STORE_IM2COLES1D_NSA_17SM90_U32x4_STSM_NENSA_39AutoVectorizingCopyWithAssumedAlignmentILi128EEEEEEvvEEEEvNT_6ParamsE) ;  /* 0xffffff6802607950 */ /* 0x000fea0003c3ffff */
.L_x_177:
[----:B------:R-:W-:-:S00]  /*9680*/  BRA `(.L_x_177) ;  /* 0xfffffffc00fc7947 */ /* 0x000fc0000383ffff */
[----:B------:R-:W-:-:S00]  /*9690*/  NOP ;  /* 0x0000000000007918 */ /* 0x000fc00000000000 */
        /* <DEDUP_REMOVED lines=14> */
.L_x_178:


//--------------------- .nv.global.init           --------------------------
	.section	.nv.global.init,"aw",@progbits
.nv.global.init:
	.type		$str$29,@object
	.size		$str$29,($str$30 - $str$29)
$str$29:
        /*0000*/ 	.byte	0x28, 0x61, 0x64, 0x64, 0x72, 0x65, 0x73, 0x73, 0x20, 0x26, 0x20, 0x6d, 0x61, 0x73, 0x6b, 0x29
        /*0010*/ 	.byte	0x20, 0x3d, 0x3d, 0x20, 0x30, 0x00
	.type		$str$30,@object
	.size		$str$30,($str$28 - $str$30)
$str$30:
        /*0016*/ 	.byte	0x2f, 0x74, 0x6d, 0x70, 0x2f, 0x63, 0x75, 0x74, 0x6c, 0x61, 0x73, 0x73, 0x5f, 0x73, 0x77, 0x65
        /*0026*/ 	.byte	0x65, 0x70, 0x5f, 0x73, 0x72, 0x63, 0x2f, 0x69, 0x6e, 0x63, 0x6c, 0x75, 0x64, 0x65, 0x2f, 0x63
        /*0036*/ 	.byte	0x75, 0x74, 0x65, 0x2f, 0x70, 0x6f, 0x69, 0x6e, 0x74, 0x65, 0x72, 0x5f, 0x66, 0x6c, 0x61, 0x67
        /*0046*/ 	.byte	0x67, 0x65, 0x64, 0x2e, 0x68, 0x70, 0x70, 0x00
	.type		$str$28,@object
	.size		$str$28,($str$27 - $str$28)
$str$28:
        /*004e*/ 	.byte	0x2f, 0x74, 0x6d, 0x70, 0x2f, 0x63, 0x75, 0x74, 0x6c, 0x61, 0x73, 0x73, 0x5f, 0x73, 0x77, 0x65
        /*005e*/ 	.byte	0x65, 0x70, 0x5f, 0x73, 0x72, 0x63, 0x2f, 0x69, 0x6e, 0x63, 0x6c, 0x75, 0x64, 0x65, 0x2f, 0x63
        /*006e*/ 	.byte	0x75, 0x74, 0x65, 0x2f, 0x61, 0x74, 0x6f, 0x6d, 0x2f, 0x63, 0x6f, 0x70, 0x79, 0x5f, 0x74, 0x72
        /*007e*/ 	.byte	0x61, 0x69, 0x74, 0x73, 0x5f, 0x73, 0x6d, 0x31, 0x30, 0x30, 0x2e, 0x68, 0x70, 0x70, 0x00
	.type		$str$27,@object
	.size		$str$27,(__unnamed_1 - $str$27)
$str$27:
        /*008d*/ 	.byte	0x28, 0x28, 0x75, 0x69, 0x6e, 0x74, 0x33, 0x32, 0x5f, 0x74, 0x28, 0x74, 0x68, 0x72, 0x65, 0x61
        /*009d*/ 	.byte	0x64, 0x49, 0x64, 0x78, 0x2e, 0x78, 0x29, 0x20, 0x2f, 0x20, 0x33, 0x32, 0x29, 0x20, 0x25, 0x20
        /*00ad*/ 	.byte	0x34, 0x29, 0x20, 0x3d, 0x3d, 0x20, 0x28, 0x28, 0x28, 0x74, 0x6d, 0x65, 0x6d, 0x5f, 0x61, 0x64
        /*00bd*/ 	.byte	0x64, 0x72, 0x20, 0x3e, 0x3e, 0x20, 0x31, 0x36, 0x29, 0x20, 0x2f, 0x20, 0x33, 0x32, 0x29, 0x20
        /*00cd*/ 	.byte	0x25, 0x20, 0x34, 0x29, 0x00
	.type		__unnamed_1,@object
	.size		__unnamed_1,(__unnamed_2 - __unnamed_1)
__unnamed_1:
        /*00d2*/ 	.byte	0x61, 0x75, 0x74, 0x6f, 0x20, 0x63, 0x75, 0x74, 0x65, 0x3a, 0x3a, 0x61, 0x73, 0x5f, 0x70, 0x6f
        /* <DEDUP_REMOVED lines=24> */
        /*0262*/ 	.byte	0x30, 0x34, 0x38, 0x3e, 0x3e, 0x3e, 0x3e, 0x5d, 0x00
	.type		__unnamed_2,@object
	.size		__unnamed_2,(.L_2 - __unnamed_2)
__unnamed_2:
        /* <DEDUP_REMOVED lines=45> */
        /*053b*/ 	.byte	0x3e, 0x3e, 0x3e, 0x5d, 0x00
.L_2:


//--------------------- .nv.shared._ZN7cutlass13device_kernelINS_4conv6kernel13ConvUniversalINS1_16ConvProblemShapeILNS1_8OperatorE1ELi2EEENS1_10collective14CollectiveConvINS1_47MainloopSm100TmaUmmaWarpSpecializedImplicitGemmILS5_1ELi8ELi2ELi1ELi2EN4cute5tupleIJNSA_1CILi1EEESD_SD_EEEEENSB_IJNSC_ILi64EEENSC_ILi128EEENSB_IJNSC_ILi32EEEEEEEEENS_10tfloat32_tESL_NSA_8TiledMMAINSA_8MMA_AtomIJNSA_17SM100_MMA_TF32_SSISL_SL_fLi64ELi128ELNSA_4UMMA5MajorE0ELSQ_1ELNSP_7ScaleInE0ELSR_0EEEEEENSA_6LayoutISE_NSB_IJNSC_ILi0EEESV_SV_EEEEENSB_IJNSA_10UnderscoreESY_SY_EEEEENS7_6detail27Sm100ImplicitGemmTileTraitsINSA_20SM90_TMA_LOAD_IM2COLENSA_14ComposedLayoutINSA_7SwizzleILi3ELi4ELi3EEENSA_18smem_ptr_flag_bitsILi32EEENSU_INSB_IJNSC_ILi8EEESI_EEENSB_IJSI_SD_EEEEEEEvEENS12_INSA_13SM90_TMA_LOADENS14_INS15_ILi2ELi5ELi2EEES18_NSU_INSB_IJSI_NSC_ILi4EEEEEENSB_IJSD_SI_EEEEEEEvEEEENS_8epilogue10collective18CollectiveEpilogueINS1O_23Sm100TmaWarpSpecializedILi4ELi2ELi16ELb1ELb0EEEJSK_NSB_IJNSU_ISG_SD_EENSU_ISI_SD_EEEEESL_NSB_IJNSB_IJlllEEESD_SV_EEESL_S1X_NS1O_6fusion15FusionCallbacksIS1S_NS1Y_17LinearCombinationISL_fSL_fLNS_15FloatRoundStyleE2EEESK_S1V_JEEENSA_5SM1004TMEM4LOAD26SM100_TMEM_LOAD_16dp128b8xES13_S1D_NSA_17SM75_U32x4_LDSM_NENSA_21SM90_TMA_STORE_IM2COLES1D_NSA_17SM90_U32x4_STSM_NENSA_39AutoVectorizingCopyWithAssumedAlignmentILi128EEEEEEvvEEEEvNT_6ParamsE --------------------------
	.section	.nv.shared._ZN7cutlass13device_kernelINS_4conv6kernel13ConvUniversalINS1_16ConvProblemShapeILNS1_8OperatorE1ELi2EEENS1_10collective14CollectiveConvINS1_47MainloopSm100TmaUmmaWarpSpecializedImplicitGemmILS5_1ELi8ELi2ELi1ELi2EN4cute5tupleIJNSA_1CILi1EEESD_SD_EEEEENSB_IJNSC_ILi64EEENSC_ILi128EEENSB_IJNSC_ILi32EEEEEEEEENS_10tfloat32_tESL_NSA_8TiledMMAINSA_8MMA_AtomIJNSA_17SM100_MMA_TF32_SSISL_SL_fLi64ELi128ELNSA_4UMMA5MajorE0ELSQ_1ELNSP_7ScaleInE0ELSR_0EEEEEENSA_6LayoutISE_NSB_IJNSC_ILi0EEESV_SV_EEEEENSB_IJNSA_10UnderscoreESY_SY_EEEEENS7_6detail27Sm100ImplicitGemmTileTraitsINSA_20SM90_TMA_LOAD_IM2COLENSA_14ComposedLayoutINSA_7SwizzleILi3ELi4ELi3EEENSA_18smem_ptr_flag_bitsILi32EEENSU_INSB_IJNSC_ILi8EEESI_EEENSB_IJSI_SD_EEEEEEEvEENS12_INSA_13SM90_TMA_LOADENS14_INS15_ILi2ELi5ELi2EEES18_NSU_INSB_IJSI_NSC_ILi4EEEEEENSB_IJSD_SI_EEEEEEEvEEEENS_8epilogue10collective18CollectiveEpilogueINS1O_23Sm100TmaWarpSpecializedILi4ELi2ELi16ELb1ELb0EEEJSK_NSB_IJNSU_ISG_SD_EENSU_ISI_SD_EEEEESL_NSB_IJNSB_IJlllEEESD_SV_EEESL_S1X_NS1O_6fusion15FusionCallbacksIS1S_NS1Y_17LinearCombinationISL_fSL_fLNS_15FloatRoundStyleE2EEESK_S1V_JEEENSA_5SM1004TMEM4LOAD26SM100_TMEM_LOAD_16dp128b8xES13_S1D_NSA_17SM75_U32x4_LDSM_NENSA_21SM90_TMA_STORE_IM2COLES1D_NSA_17SM90_U32x4_STSM_NENSA_39AutoVectorizingCopyWithAssumedAlignmentILi128EEEEEEvvEEEEvNT_6ParamsE,"aw",@nobits
	.sectionflags	@""
	.align	16
	.zero		1024


//--------------------- .nv.shared.reserved.0     --------------------------
	.section	.nv.shared.reserved.0,"aw",@nobits
	.weak		__nv_reservedSMEM_offset_0_alias
	.size		__nv_reservedSMEM_offset_0_alias, 0, 64
	.other		__nv_reservedSMEM_offset_0_alias,@"STO_CUDA_RESERVED_SHARED STV_DEFAULT"
__nv_reservedSMEM_offset_0_alias:
	.zero		0
.nv.shared.reserved.0:
	.zero		64
	.weak		__nv_reservedSMEM_tcgen05_partition
	.type		__nv_reservedSMEM_tcgen05_partition,@object
	.size		__nv_reservedSMEM_tcgen05_partition,(.L_0 - __nv_reservedSMEM_tcgen05_partition)
__nv_reservedSMEM_tcgen05_partition:
	.zero		32
.L_0:


//--------------------- .nv.global                --------------------------
	.section	.nv.global,"aw",@nobits
.nv.global:
	.type		_ZN39_INTERNAL_45813d47_4_k_cu_4e55b46d_31074cute1_E,@object
	.size		_ZN39_INTERNAL_45813d47_4_k_cu_4e55b46d_31074cute1_E,(_ZN39_INTERNAL_45813d47_4_k_cu_4e55b46d_31074cuda3std3__45__cpo6cbeginE - _ZN39_INTERNAL_45813d47_4_k_cu_4e55b46d_31074cute1_E)
_ZN39_INTERNAL_45813d47_4_k_cu_4e55b46d_31074cute1_E:
	.zero		1
	.type		_ZN39_INTERNAL_45813d47_4_k_cu_4e55b46d_31074cuda3std3__45__cpo6cbeginE,@object
	.size		_ZN39_INTERNAL_45813d47_4_k_cu_4e55b46d_31074cuda3std3__45__cpo6cbeginE,(_ZN39_INTERNAL_45813d47_4_k_cu_4e55b46d_31074cuda3std3__48in_placeE - _ZN39_INTERNAL_45813d47_4_k_cu_4e55b46d_31074cuda3std3__45__cpo6cbeginE)
_ZN39_INTERNAL_45813d47_4_k_cu_4e55b46d_31074cuda3std3__45__cpo6cbeginE:
	.zero		1
	.type		_ZN39_INTERNAL_45813d47_4_k_cu_4e55b46d_31074cuda3std3__48in_placeE,@object
	.size		_ZN39_INTERNAL_45813d47_4_k_cu_4e55b46d_31074cuda3std3__48in_placeE,(_ZN39_INTERNAL_45813d47_4_k_cu_4e55b46d_31074cuda3std6ranges3__45__cpo9iter_moveE - _ZN39_INTERNAL_45813d47_4_k_cu_4e55b46d_31074cuda3std3__48in_placeE)
_ZN39_INTERNAL_45813d47_4_k_cu_4e55b46d_31074cuda3std3__48in_placeE:
	.zero		1
	.type		_ZN39_INTERNAL_45813d47_4_k_cu_4e55b46d_31074cuda3std6ranges3__45__cpo9iter_moveE,@object
	.size		_ZN39_INTERNAL_45813d47_4_k_cu_4e55b46d_31074cuda3std6ranges3__45__cpo9iter_moveE,(_ZN39_INTERNAL_45813d47_4_k_cu_4e55b46d_31074cuda3std3__45__cpo5beginE - _ZN39_INTERNAL_45813d47_4_k_cu_4e55b46d_31074cuda3std6ranges3__45__cpo9iter_moveE)
_ZN39_INTERNAL_45813d47_4_k_cu_4e55b46d_31074cuda3std6ranges3__45__cpo9iter_moveE:
	.zero		1
	.type		_ZN39_INTERNAL_45813d47_4_k_cu_4e55b46d_31074cuda3std3__45__cpo5beginE,@object
	.size		_ZN39_INTERNAL_45813d47_4_k_cu_4e55b46d_31074cuda3std3__45__cpo5beginE,(_ZN39_INTERNAL_45813d47_4_k_cu_4e55b46d_31074cuda3std3__441_GLOBAL__N__45813d47_4_k_cu_4e55b46d_31076ignoreE - _ZN39_INTERNAL_45813d47_4_k_cu_4e55b46d_31074cuda3std3__45__cpo5beginE)
_ZN39_INTERNAL_45813d47_4_k_cu_4e55b46d_31074cuda3std3__45__cpo5beginE:
	.zero		1
	.type		_ZN39_INTERNAL_45813d47_4_k_cu_4e55b46d_31074cuda3std3__441_GLOBAL__N__45813d47_4_k_cu_4e55b46d_31076ignoreE,@object
	.size		_ZN39_INTERNAL_45813d47_4_k_cu_4e55b46d_31074cuda3std3__441_GLOBAL__N__45813d47_4_k_cu_4e55b46d_31076ignoreE,(_ZN39_INTERNAL_45813d47_4_k_cu_4e55b46d_31074cute7productE - _ZN39_INTERNAL_45813d47_4_k_cu_4e55b46d_31074cuda3std3__441_GLOBAL__N__45813d47_4_k_cu_4e55b46d_31076ignoreE)
_ZN39_INTERNAL_45813d47_4_k_cu_4e55b46d_31074cuda3std3__441_GLOBAL__N__45813d47_4_k_cu_4e55b46d_31076ignoreE:
	.zero		1
	.type		_ZN39_INTERNAL_45813d47_4_k_cu_4e55b46d_31074cute7productE,@object
	.size		_ZN39_INTERNAL_45813d47_4_k_cu_4e55b46d_31074cute7productE,(_ZN39_INTERNAL_45813d47_4_k_cu_4e55b46d_31074cuda3std3__45__cpo3endE - _ZN39_INTERNAL_45813d47_4_k_cu_4e55b46d_31074cute7productE)
_ZN39_INTERNAL_45813d47_4_k_cu_4e55b46d_31074cute7productE:
	.zero		1
	.type		_ZN39_INTERNAL_45813d47_4_k_cu_4e55b46d_31074cuda3std3__45__cpo3endE,@object
	.size		_ZN39_INTERNAL_45813d47_4_k_cu_4e55b46d_31074cuda3std3__45__cpo3endE,(_ZN39_INTERNAL_45813d47_4_k_cu_4e55b46d_31074cuda3std3__419piecewise_constructE - _ZN39_INTERNAL_45813d47_4_k_cu_4e55b46d_31074cuda3std3__45__cpo3endE)
_ZN39_INTERNAL_45813d47_4_k_cu_4e55b46d_31074cuda3std3__45__cpo3endE:
	.zero		1
	.type		_ZN39_INTERNAL_45813d47_4_k_cu_4e55b46d_31074cuda3std3__419piecewise_constructE,@object
	.size		_ZN39_INTERNAL_45813d47_4_k_cu_4e55b46d_31074cuda3std3__419piecewise_constructE,(_ZN39_INTERNAL_45813d47_4_k_cu_4e55b46d_31074cuda3std3__45__cpo4cendE - _ZN39_INTERNAL_45813d47_4_k_cu_4e55b46d_31074cuda3std3__419piecewise_constructE)
_ZN39_INTERNAL_45813d47_4_k_cu_4e55b46d_31074cuda3std3__419piecewise_constructE:
	.zero		1
	.type		_ZN39_INTERNAL_45813d47_4_k_cu_4e55b46d_31074cuda3std3__45__cpo4cendE,@object
	.size		_ZN39_INTERNAL_45813d47_4_k_cu_4e55b46d_31074cuda3std3__45__cpo4cendE,(_ZN39_INTERNAL_45813d47_4_k_cu_4e55b46d_31074cuda3std6ranges3__45__cpo4swapE - _ZN39_INTERNAL_45813d47_4_k_cu_4e55b46d_31074cuda3std3__45__cpo4cendE)
_ZN39_INTERNAL_45813d47_4_k_cu_4e55b46d_31074cuda3std3__45__cpo4cendE:
	.zero		1
	.type		_ZN39_INTERNAL_45813d47_4_k_cu_4e55b46d_31074cuda3std6ranges3__45__cpo4swapE,@object
	.size		_ZN39_INTERNAL_45813d47_4_k_cu_4e55b46d_31074cuda3std6ranges3__45__cpo4swapE,(.L_10 - _ZN39_INTERNAL_45813d47_4_k_cu_4e55b46d_31074cuda3std6ranges3__45__cpo4swapE)
_ZN39_INTERNAL_45813d47_4_k_cu_4e55b46d_31074cuda3std6ranges3__45__cpo4swapE:
	.zero		1
.L_10:


//--------------------- .nv.constant0._ZN7cutlass13device_kernelINS_4conv6kernel13ConvUniversalINS1_16ConvProblemShapeILNS1_8OperatorE1ELi2EEENS1_10collective14CollectiveConvINS1_47MainloopSm100TmaUmmaWarpSpecializedImplicitGemmILS5_1ELi8ELi2ELi1ELi2EN4cute5tupleIJNSA_1CILi1EEESD_SD_EEEEENSB_IJNSC_ILi64EEENSC_ILi128EEENSB_IJNSC_ILi32EEEEEEEEENS_10tfloat32_tESL_NSA_8TiledMMAINSA_8MMA_AtomIJNSA_17SM100_MMA_TF32_SSISL_SL_fLi64ELi128ELNSA_4UMMA5MajorE0ELSQ_1ELNSP_7ScaleInE0ELSR_0EEEEEENSA_6LayoutISE_NSB_IJNSC_ILi0EEESV_SV_EEEEENSB_IJNSA_10UnderscoreESY_SY_EEEEENS7_6detail27Sm100ImplicitGemmTileTraitsINSA_20SM90_TMA_LOAD_IM2COLENSA_14ComposedLayoutINSA_7SwizzleILi3ELi4ELi3EEENSA_18smem_ptr_flag_bitsILi32EEENSU_INSB_IJNSC_ILi8EEESI_EEENSB_IJSI_SD_EEEEEEEvEENS12_INSA_13SM90_TMA_LOADENS14_INS15_ILi2ELi5ELi2EEES18_NSU_INSB_IJSI_NSC_ILi4EEEEEENSB_IJSD_SI_EEEEEEEvEEEENS_8epilogue10collective18CollectiveEpilogueINS1O_23Sm100TmaWarpSpecializedILi4ELi2ELi16ELb1ELb0EEEJSK_NSB_IJNSU_ISG_SD_EENSU_ISI_SD_EEEEESL_NSB_IJNSB_IJlllEEESD_SV_EEESL_S1X_NS1O_6fusion15FusionCallbacksIS1S_NS1Y_17LinearCombinationISL_fSL_fLNS_15FloatRoundStyleE2EEESK_S1V_JEEENSA_5SM1004TMEM4LOAD26SM100_TMEM_LOAD_16dp128b8xES13_S1D_NSA_17SM75_U32x4_LDSM_NENSA_21SM90_TMA_STORE_IM2COLES1D_NSA_17SM90_U32x4_STSM_NENSA_39AutoVectorizingCopyWithAssumedAlignmentILi128EEEEEEvvEEEEvNT_6ParamsE --------------------------
	.section	.nv.constant0._ZN7cutlass13device_kernelINS_4conv6kernel13ConvUniversalINS1_16ConvProblemShapeILNS1_8OperatorE1ELi2EEENS1_10collective14CollectiveConvINS1_47MainloopSm100TmaUmmaWarpSpecializedImplicitGemmILS5_1ELi8ELi2ELi1ELi2EN4cute5tupleIJNSA_1CILi1EEESD_SD_EEEEENSB_IJNSC_ILi64EEENSC_ILi128EEENSB_IJNSC_ILi32EEEEEEEEENS_10tfloat32_tESL_NSA_8TiledMMAINSA_8MMA_AtomIJNSA_17SM100_MMA_TF32_SSISL_SL_fLi64ELi128ELNSA_4UMMA5MajorE0ELSQ_1ELNSP_7ScaleInE0ELSR_0EEEEEENSA_6LayoutISE_NSB_IJNSC_ILi0EEESV_SV_EEEEENSB_IJNSA_10UnderscoreESY_SY_EEEEENS7_6detail27Sm100ImplicitGemmTileTraitsINSA_20SM90_TMA_LOAD_IM2COLENSA_14ComposedLayoutINSA_7SwizzleILi3ELi4ELi3EEENSA_18smem_ptr_flag_bitsILi32EEENSU_INSB_IJNSC_ILi8EEESI_EEENSB_IJSI_SD_EEEEEEEvEENS12_INSA_13SM90_TMA_LOADENS14_INS15_ILi2ELi5ELi2EEES18_NSU_INSB_IJSI_NSC_ILi4EEEEEENSB_IJSD_SI_EEEEEEEvEEEENS_8epilogue10collective18CollectiveEpilogueINS1O_23Sm100TmaWarpSpecializedILi4ELi2ELi16ELb1ELb0EEEJSK_NSB_IJNSU_ISG_SD_EENSU_ISI_SD_EEEEESL_NSB_IJNSB_IJlllEEESD_SV_EEESL_S1X_NS1O_6fusion15FusionCallbacksIS1S_NS1Y_17LinearCombinationISL_fSL_fLNS_15FloatRoundStyleE2EEESK_S1V_JEEENSA_5SM1004TMEM4LOAD26SM100_TMEM_LOAD_16dp128b8xES13_S1D_NSA_17SM75_U32x4_LDSM_NENSA_21SM90_TMA_STORE_IM2COLES1D_NSA_17SM90_U32x4_STSM_NENSA_39AutoVectorizingCopyWithAssumedAlignmentILi128EEEEEEvvEEEEvNT_6ParamsE,"a",@progbits
	.sectionflags	@""
	.align	4
.nv.constant0._ZN7cutlass13device_kernelINS_4conv6kernel13ConvUniversalINS1_16ConvProblemShapeILNS1_8OperatorE1ELi2EEENS1_10collective14CollectiveConvINS1_47MainloopSm100TmaUmmaWarpSpecializedImplicitGemmILS5_1ELi8ELi2ELi1ELi2EN4cute5tupleIJNSA_1CILi1EEESD_SD_EEEEENSB_IJNSC_ILi64EEENSC_ILi128EEENSB_IJNSC_ILi32EEEEEEEEENS_10tfloat32_tESL_NSA_8TiledMMAINSA_8MMA_AtomIJNSA_17SM100_MMA_TF32_SSISL_SL_fLi64ELi128ELNSA_4UMMA5MajorE0ELSQ_1ELNSP_7ScaleInE0ELSR_0EEEEEENSA_6LayoutISE_NSB_IJNSC_ILi0EEESV_SV_EEEEENSB_IJNSA_10UnderscoreESY_SY_EEEEENS7_6detail27Sm100ImplicitGemmTileTraitsINSA_20SM90_TMA_LOAD_IM2COLENSA_14ComposedLayoutINSA_7SwizzleILi3ELi4ELi3EEENSA_18smem_ptr_flag_bitsILi32EEENSU_INSB_IJNSC_ILi8EEESI_EEENSB_IJSI_SD_EEEEEEEvEENS12_INSA_13SM90_TMA_LOADENS14_INS15_ILi2ELi5ELi2EEES18_NSU_INSB_IJSI_NSC_ILi4EEEEEENSB_IJSD_SI_EEEEEEEvEEEENS_8epilogue10collective18CollectiveEpilogueINS1O_23Sm100TmaWarpSpecializedILi4ELi2ELi16ELb1ELb0EEEJSK_NSB_IJNSU_ISG_SD_EENSU_ISI_SD_EEEEESL_NSB_IJNSB_IJlllEEESD_SV_EEESL_S1X_NS1O_6fusion15FusionCallbacksIS1S_NS1Y_17LinearCombinationISL_fSL_fLNS_15FloatRoundStyleE2EEESK_S1V_JEEENSA_5SM1004TMEM4LOAD26SM100_TMEM_LOAD_16dp128b8xES13_S1D_NSA_17SM75_U32x4_LDSM_NENSA_21SM90_TMA_STORE_IM2COLES1D_NSA_17SM90_U32x4_STSM_NENSA_39AutoVectorizingCopyWithAssumedAlignmentILi128EEEEEEvvEEEEvNT_6ParamsE:
	.zero		2944


//--------------------- SYMBOLS --------------------------

	.type		.nv.reservedSmem.offset0,@object
	.size		.nv.reservedSmem.offset0,0x4
	.type		.nv.reservedSmem.cap,@object
	.size		.nv.reservedSmem.cap,0x4
	.type		__assertfail,@function
